// auto-generated by cutlass_sweep.gemm — config: {"arch": "sm_100", "cluster_m": 1, "cluster_n": 1, "dtype": "e4m3", "dtype_b": "e5m2", "layout": "nn", "stages": 0, "tile_k": 64, "tile_m": 64, "tile_n": 256}
#include "cutlass/cutlass.h"
#include "cutlass/gemm/collective/collective_builder.hpp"
#include "cutlass/gemm/device/gemm_universal_adapter.h"
#include "cutlass/gemm/kernel/gemm_universal.hpp"
#include "cutlass/epilogue/collective/collective_builder.hpp"

using ElemA = cutlass::float_e4m3_t;
using ElemB = cutlass::float_e5m2_t;
using ElemCD = cutlass::float_e4m3_t;
using Acc  = float;
using TileShape    = cute::Shape<cute::_64, cute::_256, cute::_64>;
using ClusterShape = cute::Shape<cute::_1, cute::_1, cute::_1>;

using CollectiveEpilogue = typename cutlass::epilogue::collective::CollectiveBuilder<
    cutlass::arch::Sm100, cutlass::arch::OpClassTensorOp,
    TileShape, ClusterShape,
    cutlass::epilogue::collective::EpilogueTileAuto,
    Acc, Acc,
    ElemCD, cutlass::layout::RowMajor, 128 / cutlass::sizeof_bits<ElemCD>::value,
    ElemCD, cutlass::layout::RowMajor, 128 / cutlass::sizeof_bits<ElemCD>::value,
    cutlass::epilogue::collective::EpilogueScheduleAuto
  >::CollectiveOp;

using CollectiveMainloop = typename cutlass::gemm::collective::CollectiveBuilder<
    cutlass::arch::Sm100, cutlass::arch::OpClassTensorOp,
    ElemA, cutlass::layout::RowMajor, 128 / cutlass::sizeof_bits<ElemA>::value,
    ElemB, cutlass::layout::RowMajor, 128 / cutlass::sizeof_bits<ElemB>::value,
    Acc,
    TileShape, ClusterShape,
    cutlass::gemm::collective::StageCountAutoCarveout<static_cast<int>(sizeof(typename CollectiveEpilogue::SharedStorage))>,
    cutlass::gemm::collective::KernelScheduleAuto
  >::CollectiveOp;

using GemmKernel = cutlass::gemm::kernel::GemmUniversal<
    cute::Shape<int,int,int,int>,
    CollectiveMainloop,
    CollectiveEpilogue
>;
using Gemm = cutlass::gemm::device::GemmUniversalAdapter<GemmKernel>;

// Force the device kernel symbol into the cubin without needing a host main.
auto* _anchor = &cutlass::device_kernel<GemmKernel>;


// ===== COMPILED SASS (sm_100a) =====

	.target	sm_100a

	.elftype	@"ET_EXEC"


//--------------------- .note.nv.tkinfo           --------------------------
	.section	.note.nv.tkinfo,"",@"SHT_NOTE"
	.sectionflags	@"SHF_NOTE_NV_TKINFO"
	.tkinfo
        /*0018*/ 	.word	0x00000002
        /*0030*/ 	.string	""
        /*0030*/ 	.string	"ptxas"
        /*0030*/ 	.string	"Cuda compilation tools, release 13.0, V13.0.88"
        /*0030*/ 	.string	"Build cuda_13.0.r13.0/compiler.36424714_0"
        /*0030*/ 	.string	"-arch sm_100a -m 64 "



//--------------------- .note.nv.cuinfo           --------------------------
	.section	.note.nv.cuinfo,"",@"SHT_NOTE"
	.sectionflags	@"SHF_NOTE_NV_CUINFO"
        /*0018*/ 	.short	0x0002
        /*001a*/ 	.short	0x0064
        /*001c*/ 	.short	0x0082
	.zero		2


//--------------------- .nv.info                  --------------------------
	.section	.nv.info,"",@"SHT_CUDA_INFO"
	.align	4


	//----- nvinfo : EIATTR_REGCOUNT
	.align		4
        /*0000*/ 	.byte	0x04, 0x2f
        /*0002*/ 	.short	(.L_20 - .L_19)
	.align		4
.L_19:
        /*0004*/ 	.word	index@(_ZN7cutlass13device_kernelINS_4gemm6kernel13GemmUniversalIN4cute5tupleIJiiiiEEENS1_10collective13CollectiveMmaINS1_35MainloopSm100TmaUmmaWarpSpecializedILi10ELi2ELi4ENS5_IJNS4_1CILi1EEESB_SB_EEEEENS5_IJNSA_ILi64EEENSA_ILi256EEESE_EEENS_12float_e4m3_tENS5_IJlSB_lEEENS_12float_e5m2_tENS5_IJSB_llEEENS4_8TiledMMAINS4_8MMA_AtomIJNS4_10MMA_TraitsINS4_19SM100_MMA_F8F6F4_SSEJSH_SJ_fSE_SF_NS4_17integral_constantINS4_4UMMA5MajorELSR_0EEENSP_ISR_LSR_1EEENSP_INSQ_7ScaleInELSU_0EEESV_EEEEEENS4_6LayoutISC_NS5_IJNSA_ILi0EEESZ_SZ_EEEEENS5_IJNS4_10UnderscoreES12_S12_EEEEENS4_13SM90_TMA_LOADENS4_14ComposedLayoutINS4_7SwizzleILi2ELi4ELi3EEENS4_18smem_ptr_flag_bitsILi8EEENSY_INS5_IJNSA_ILi8EEESE_EEENS5_IJSE_SB_EEEEEEEvNS4_8identityES15_NS16_INS17_ILi3ELi4ELi3EEES1A_NSY_INS5_IJNSA_ILi128EEES1B_EEENS5_IJSB_S1I_EEEEEEEvS1G_EENS_8epilogue10collective18CollectiveEpilogueINS1O_23Sm100TmaWarpSpecializedILi4ELi2ELi32ELb0ELb0EEEJSG_NS5_IJNSY_ISE_SB_EES1T_EEESH_SI_SH_SI_NS1O_6fusion15FusionCallbacksIS1S_NS1V_17LinearCombinationISH_fSH_fLNS_15FloatRoundStyleE2EEESG_S1U_JEEENS4_5SM1004TMEM4LOAD26SM100_TMEM_LOAD_16dp32b32xES15_S1F_NS4_39AutoVectorizingCopyWithAssumedAlignmentILi128EEENS4_14SM90_TMA_STOREES1F_S26_S26_EEEvvEEEEvNT_6ParamsE)
        /*0008*/ 	.word	0x00000079


	//----- nvinfo : EIATTR_FRAME_SIZE
	.align		4
.L_20:
        /*000c*/ 	.byte	0x04, 0x11
        /*000e*/ 	.short	(.L_22 - .L_21)
	.align		4
.L_21:
        /*0010*/ 	.word	index@($__internal_2_$__cuda_sm10x_tcgen05_guardrail_trap_unallocated_columns_being_dealloced)
        /*0014*/ 	.word	0x00000000


	//----- nvinfo : EIATTR_FRAME_SIZE
	.align		4
.L_22:
        /*0018*/ 	.byte	0x04, 0x11
        /*001a*/ 	.short	(.L_24 - .L_23)
	.align		4
.L_23:
        /*001c*/ 	.word	index@($__internal_1_$__cuda_sm10x_tcgen05_guardrail_trap_phase_invalid_during_alloc)
        /*0020*/ 	.word	0x00000000


	//----- nvinfo : EIATTR_FRAME_SIZE
	.align		4
.L_24:
        /*0024*/ 	.byte	0x04, 0x11
        /*0026*/ 	.short	(.L_26 - .L_25)
	.align		4
.L_25:
        /*0028*/ 	.word	index@($__internal_0_$__cuda_sm10x_tcgen05_guardrail_trap_col_being_dealloced_not_returned_by_alloc)
        /*002c*/ 	.word	0x00000000


	//----- nvinfo : EIATTR_FRAME_SIZE
	.align		4
.L_26:
        /*0030*/ 	.byte	0x04, 0x11
        /*0032*/ 	.short	(.L_28 - .L_27)
	.align		4
.L_27:
        /*0034*/ 	.word	index@(_ZN7cutlass13device_kernelINS_4gemm6kernel13GemmUniversalIN4cute5tupleIJiiiiEEENS1_10collective13CollectiveMmaINS1_35MainloopSm100TmaUmmaWarpSpecializedILi10ELi2ELi4ENS5_IJNS4_1CILi1EEESB_SB_EEEEENS5_IJNSA_ILi64EEENSA_ILi256EEESE_EEENS_12float_e4m3_tENS5_IJlSB_lEEENS_12float_e5m2_tENS5_IJSB_llEEENS4_8TiledMMAINS4_8MMA_AtomIJNS4_10MMA_TraitsINS4_19SM100_MMA_F8F6F4_SSEJSH_SJ_fSE_SF_NS4_17integral_constantINS4_4UMMA5MajorELSR_0EEENSP_ISR_LSR_1EEENSP_INSQ_7ScaleInELSU_0EEESV_EEEEEENS4_6LayoutISC_NS5_IJNSA_ILi0EEESZ_SZ_EEEEENS5_IJNS4_10UnderscoreES12_S12_EEEEENS4_13SM90_TMA_LOADENS4_14ComposedLayoutINS4_7SwizzleILi2ELi4ELi3EEENS4_18smem_ptr_flag_bitsILi8EEENSY_INS5_IJNSA_ILi8EEESE_EEENS5_IJSE_SB_EEEEEEEvNS4_8identityES15_NS16_INS17_ILi3ELi4ELi3EEES1A_NSY_INS5_IJNSA_ILi128EEES1B_EEENS5_IJSB_S1I_EEEEEEEvS1G_EENS_8epilogue10collective18CollectiveEpilogueINS1O_23Sm100TmaWarpSpecializedILi4ELi2ELi32ELb0ELb0EEEJSG_NS5_IJNSY_ISE_SB_EES1T_EEESH_SI_SH_SI_NS1O_6fusion15FusionCallbacksIS1S_NS1V_17LinearCombinationISH_fSH_fLNS_15FloatRoundStyleE2EEESG_S1U_JEEENS4_5SM1004TMEM4LOAD26SM100_TMEM_LOAD_16dp32b32xES15_S1F_NS4_39AutoVectorizingCopyWithAssumedAlignmentILi128EEENS4_14SM90_TMA_STOREES1F_S26_S26_EEEvvEEEEvNT_6ParamsE)
        /*0038*/ 	.word	0x00000000


	//----- nvinfo : EIATTR_MIN_STACK_SIZE
	.align		4
.L_28:
        /*003c*/ 	.byte	0x04, 0x12
        /*003e*/ 	.short	(.L_30 - .L_29)
	.align		4
.L_29:
        /*0040*/ 	.word	index@(_ZN7cutlass13device_kernelINS_4gemm6kernel13GemmUniversalIN4cute5tupleIJiiiiEEENS1_10collective13CollectiveMmaINS1_35MainloopSm100TmaUmmaWarpSpecializedILi10ELi2ELi4ENS5_IJNS4_1CILi1EEESB_SB_EEEEENS5_IJNSA_ILi64EEENSA_ILi256EEESE_EEENS_12float_e4m3_tENS5_IJlSB_lEEENS_12float_e5m2_tENS5_IJSB_llEEENS4_8TiledMMAINS4_8MMA_AtomIJNS4_10MMA_TraitsINS4_19SM100_MMA_F8F6F4_SSEJSH_SJ_fSE_SF_NS4_17integral_constantINS4_4UMMA5MajorELSR_0EEENSP_ISR_LSR_1EEENSP_INSQ_7ScaleInELSU_0EEESV_EEEEEENS4_6LayoutISC_NS5_IJNSA_ILi0EEESZ_SZ_EEEEENS5_IJNS4_10UnderscoreES12_S12_EEEEENS4_13SM90_TMA_LOADENS4_14ComposedLayoutINS4_7SwizzleILi2ELi4ELi3EEENS4_18smem_ptr_flag_bitsILi8EEENSY_INS5_IJNSA_ILi8EEESE_EEENS5_IJSE_SB_EEEEEEEvNS4_8identityES15_NS16_INS17_ILi3ELi4ELi3EEES1A_NSY_INS5_IJNSA_ILi128EEES1B_EEENS5_IJSB_S1I_EEEEEEEvS1G_EENS_8epilogue10collective18CollectiveEpilogueINS1O_23Sm100TmaWarpSpecializedILi4ELi2ELi32ELb0ELb0EEEJSG_NS5_IJNSY_ISE_SB_EES1T_EEESH_SI_SH_SI_NS1O_6fusion15FusionCallbacksIS1S_NS1V_17LinearCombinationISH_fSH_fLNS_15FloatRoundStyleE2EEESG_S1U_JEEENS4_5SM1004TMEM4LOAD26SM100_TMEM_LOAD_16dp32b32xES15_S1F_NS4_39AutoVectorizingCopyWithAssumedAlignmentILi128EEENS4_14SM90_TMA_STOREES1F_S26_S26_EEEvvEEEEvNT_6ParamsE)
        /*0044*/ 	.word	0x00000000
.L_30:


//--------------------- .nv.compat                --------------------------
	.section	.nv.compat,"",@"SHT_CUDA_COMPAT_INFO"
	.align	4
        /*0000*/ 	.byte	0x02, 0x09, 0x01, 0x00, 0x02, 0x02, 0x02, 0x00, 0x02, 0x05, 0x05, 0x00, 0x03, 0x07, 0x01, 0x01
        /*0010*/ 	.byte	0x02, 0x03, 0x01, 0x00, 0x02, 0x06, 0x01, 0x00, 0x04, 0x0b, 0x08, 0x00, 0x09, 0x00, 0x00, 0x00
        /*0020*/ 	.byte	0x00, 0x00, 0x00, 0x00


//--------------------- .nv.info._ZN7cutlass13device_kernelINS_4gemm6kernel13GemmUniversalIN4cute5tupleIJiiiiEEENS1_10collective13CollectiveMmaINS1_35MainloopSm100TmaUmmaWarpSpecializedILi10ELi2ELi4ENS5_IJNS4_1CILi1EEESB_SB_EEEEENS5_IJNSA_ILi64EEENSA_ILi256EEESE_EEENS_12float_e4m3_tENS5_IJlSB_lEEENS_12float_e5m2_tENS5_IJSB_llEEENS4_8TiledMMAINS4_8MMA_AtomIJNS4_10MMA_TraitsINS4_19SM100_MMA_F8F6F4_SSEJSH_SJ_fSE_SF_NS4_17integral_constantINS4_4UMMA5MajorELSR_0EEENSP_ISR_LSR_1EEENSP_INSQ_7ScaleInELSU_0EEESV_EEEEEENS4_6LayoutISC_NS5_IJNSA_ILi0EEESZ_SZ_EEEEENS5_IJNS4_10UnderscoreES12_S12_EEEEENS4_13SM90_TMA_LOADENS4_14ComposedLayoutINS4_7SwizzleILi2ELi4ELi3EEENS4_18smem_ptr_flag_bitsILi8EEENSY_INS5_IJNSA_ILi8EEESE_EEENS5_IJSE_SB_EEEEEEEvNS4_8identityES15_NS16_INS17_ILi3ELi4ELi3EEES1A_NSY_INS5_IJNSA_ILi128EEES1B_EEENS5_IJSB_S1I_EEEEEEEvS1G_EENS_8epilogue10collective18CollectiveEpilogueINS1O_23Sm100TmaWarpSpecializedILi4ELi2ELi32ELb0ELb0EEEJSG_NS5_IJNSY_ISE_SB_EES1T_EEESH_SI_SH_SI_NS1O_6fusion15FusionCallbacksIS1S_NS1V_17LinearCombinationISH_fSH_fLNS_15FloatRoundStyleE2EEESG_S1U_JEEENS4_5SM1004TMEM4LOAD26SM100_TMEM_LOAD_16dp32b32xES15_S1F_NS4_39AutoVectorizingCopyWithAssumedAlignmentILi128EEENS4_14SM90_TMA_STOREES1F_S26_S26_EEEvvEEEEvNT_6ParamsE --------------------------
	.section	.nv.info._ZN7cutlass13device_kernelINS_4gemm6kernel13GemmUniversalIN4cute5tupleIJiiiiEEENS1_10collective13CollectiveMmaINS1_35MainloopSm100TmaUmmaWarpSpecializedILi10ELi2ELi4ENS5_IJNS4_1CILi1EEESB_SB_EEEEENS5_IJNSA_ILi64EEENSA_ILi256EEESE_EEENS_12float_e4m3_tENS5_IJlSB_lEEENS_12float_e5m2_tENS5_IJSB_llEEENS4_8TiledMMAINS4_8MMA_AtomIJNS4_10MMA_TraitsINS4_19SM100_MMA_F8F6F4_SSEJSH_SJ_fSE_SF_NS4_17integral_constantINS4_4UMMA5MajorELSR_0EEENSP_ISR_LSR_1EEENSP_INSQ_7ScaleInELSU_0EEESV_EEEEEENS4_6LayoutISC_NS5_IJNSA_ILi0EEESZ_SZ_EEEEENS5_IJNS4_10UnderscoreES12_S12_EEEEENS4_13SM90_TMA_LOADENS4_14ComposedLayoutINS4_7SwizzleILi2ELi4ELi3EEENS4_18smem_ptr_flag_bitsILi8EEENSY_INS5_IJNSA_ILi8EEESE_EEENS5_IJSE_SB_EEEEEEEvNS4_8identityES15_NS16_INS17_ILi3ELi4ELi3EEES1A_NSY_INS5_IJNSA_ILi128EEES1B_EEENS5_IJSB_S1I_EEEEEEEvS1G_EENS_8epilogue10collective18CollectiveEpilogueINS1O_23Sm100TmaWarpSpecializedILi4ELi2ELi32ELb0ELb0EEEJSG_NS5_IJNSY_ISE_SB_EES1T_EEESH_SI_SH_SI_NS1O_6fusion15FusionCallbacksIS1S_NS1V_17LinearCombinationISH_fSH_fLNS_15FloatRoundStyleE2EEESG_S1U_JEEENS4_5SM1004TMEM4LOAD26SM100_TMEM_LOAD_16dp32b32xES15_S1F_NS4_39AutoVectorizingCopyWithAssumedAlignmentILi128EEENS4_14SM90_TMA_STOREES1F_S26_S26_EEEvvEEEEvNT_6ParamsE,"",@"SHT_CUDA_INFO"
	.sectionflags	@""
	.align	4


	//----- nvinfo : EIATTR_CUDA_API_VERSION
	.align		4
        /*0000*/ 	.byte	0x04, 0x37
        /*0002*/ 	.short	(.L_32 - .L_31)
.L_31:
        /*0004*/ 	.word	0x00000082


	//----- nvinfo : EIATTR_KPARAM_INFO
	.align		4
.L_32:
        /*0008*/ 	.byte	0x04, 0x17
        /*000a*/ 	.short	(.L_34 - .L_33)
.L_33:
        /*000c*/ 	.word	0x00000000
        /*0010*/ 	.short	0x0000
        /*0012*/ 	.short	0x0000
        /*0014*/ 	.byte	0x00, 0xf0, 0x01, 0x20


	//----- nvinfo : EIATTR_AT_ENTRY_FRAGMENTS
	.align		4
.L_34:
        /*0018*/ 	.byte	0x04, 0x4f
        /*001a*/ 	.short	(.L_36 - .L_35)


	//   ....[0]....
.L_35:
        /*001c*/ 	.word	0x00000006


	//----- nvinfo : EIATTR_RESERVED_SMEM_USED
	.align		4
.L_36:
        /*0020*/ 	.byte	0x01, 0x41
	.zero		2


	//----- nvinfo : EIATTR_SPARSE_MMA_MASK
	.align		4
        /*0024*/ 	.byte	0x03, 0x50
        /*0026*/ 	.short	0x0000


	//----- nvinfo : EIATTR_TCGEN05_1CTA_USED
	.align		4
        /*0028*/ 	.byte	0x01, 0x51
	.zero		2


	//----- nvinfo : EIATTR_MAXREG_COUNT
	.align		4
        /*002c*/ 	.byte	0x03, 0x1b
        /*002e*/ 	.short	0x00ff


	//----- nvinfo : EIATTR_NUM_BARRIERS
	.align		4
        /*0030*/ 	.byte	0x02, 0x4c
        /*0032*/ 	.byte	0x07
	.zero		1


	//----- nvinfo : EIATTR_EXTERNS
	.align		4
        /*0034*/ 	.byte	0x04, 0x0f
        /*0036*/ 	.short	(.L_38 - .L_37)


	//   ....[0]....
	.align		4
.L_37:
        /*0038*/ 	.word	index@(__assertfail)


	//----- nvinfo : EIATTR_MERCURY_ISA_VERSION
	.align		4
.L_38:
        /*003c*/ 	.byte	0x03, 0x5f
        /*003e*/ 	.short	0x0101


	//----- nvinfo : EIATTR_INT_WARP_WIDE_INSTR_OFFSETS
	.align		4
        /*0040*/ 	.byte	0x04, 0x31
        /*0042*/ 	.short	(.L_40 - .L_39)


	//   ....[0]....
.L_39:
        /*0044*/ 	.word	0x00001f90


	//   ....[1]....
        /*0048*/ 	.word	0x00003cb0


	//   ....[2]....
        /*004c*/ 	.word	0x00003ce0


	//   ....[3]....
        /*0050*/ 	.word	0x00003d30


	//   ....[4]....
        /*0054*/ 	.word	0x00004650


	//   ....[5]....
        /*0058*/ 	.word	0x000046b0


	//   ....[6]....
        /*005c*/ 	.word	0x00004790


	//   ....[7]....
        /*0060*/ 	.word	0x00004800


	//   ....[8]....
        /*0064*/ 	.word	0x00004910


	//   ....[9]....
        /*0068*/ 	.word	0x000049a0


	//   ....[10]....
        /*006c*/ 	.word	0x00004b70


	//   ....[11]....
        /*0070*/ 	.word	0x00004cd0


	//----- nvinfo : EIATTR_COOP_GROUP_MASK_REGIDS
	.align		4
.L_40:
        /*0074*/ 	.byte	0x04, 0x29
        /*0076*/ 	.short	(.L_42 - .L_41)


	//   ....[0]....
.L_41:
        /*0078*/ 	.word	0xffffffff


	//   ....[1]....
        /*007c*/ 	.word	0xffffffff


	//   ....[2]....
        /*0080*/ 	.word	0xffffffff


	//   ....[3]....
        /*0084*/ 	.word	0xffffffff


	//   ....[4]....
        /*0088*/ 	.word	0xffffffff


	//   ....[5]....
        /*008c*/ 	.word	0xffffffff


	//   ....[6]....
        /*0090*/ 	.word	0xffffffff


	//   ....[7]....
        /*0094*/ 	.word	0xffffffff


	//   ....[8]....
        /*0098*/ 	.word	0xffffffff


	//   ....[9]....
        /*009c*/ 	.word	0xffffffff


	//   ....[10]....
        /*00a0*/ 	.word	0xffffffff


	//   ....[11]....
        /*00a4*/ 	.word	0xffffffff


	//   ....[12]....
        /*00a8*/ 	.word	0xffffffff


	//----- nvinfo : EIATTR_COOP_GROUP_INSTR_OFFSETS
	.align		4
.L_42:
        /*00ac*/ 	.byte	0x04, 0x28
        /*00ae*/ 	.short	(.L_44 - .L_43)


	//   ....[0]....
.L_43:
        /*00b0*/ 	.word	0x00000090


	//   ....[1]....
        /*00b4*/ 	.word	0x000004d0


	//   ....[2]....
        /*00b8*/ 	.word	0x00000730


	//   ....[3]....
        /*00bc*/ 	.word	0x000008d0


	//   ....[4]....
        /*00c0*/ 	.word	0x000009d0


	//   ....[5]....
        /*00c4*/ 	.word	0x00000b40


	//   ....[6]....
        /*00c8*/ 	.word	0x00000ce0


	//   ....[7]....
        /*00cc*/ 	.word	0x00001e70


	//   ....[8]....
        /*00d0*/ 	.word	0x00002fb0


	//   ....[9]....
        /*00d4*/ 	.word	0x000031c0


	//   ....[10]....
        /*00d8*/ 	.word	0x000031f0


	//   ....[11]....
        /*00dc*/ 	.word	0x00003ba0


	//   ....[12]....
        /*00e0*/ 	.word	0x00003dd0


	//----- nvinfo : EIATTR_VRC_CTA_INIT_COUNT
	.align		4
.L_44:
        /*00e4*/ 	.byte	0x02, 0x4a
        /*00e6*/ 	.byte	0x80
	.zero		1


	//----- nvinfo : EIATTR_SYSCALL_OFFSETS
	.align		4
        /*00e8*/ 	.byte	0x04, 0x46
        /*00ea*/ 	.short	(.L_46 - .L_45)


	//   ....[0]....
.L_45:
        /*00ec*/ 	.word	0x00005750


	//   ....[1]....
        /*00f0*/ 	.word	0x00005890


	//   ....[2]....
        /*00f4*/ 	.word	0x00006090


	//   ....[3]....
        /*00f8*/ 	.word	0x00006e30


	//   ....[4]....
        /*00fc*/ 	.word	0x00007b90


	//   ....[5]....
        /*0100*/ 	.word	0x00008920


	//----- nvinfo : EIATTR_MBARRIER_INSTR_OFFSETS
	.align		4
.L_46:
        /*0104*/ 	.byte	0x04, 0x39
        /*0106*/ 	.short	(.L_48 - .L_47)


	//   ....[0]....
.L_47:
        /*0108*/ 	.word	0x000005d0
        /*010c*/ 	.word	0x000000ff
        /*0110*/ 	.word	0x00000000
        /*0114*/ 	.short	0x0100
        /*0116*/ 	.byte	0x05
	.zero		1


	//   ....[1]....
        /*0118*/ 	.word	0x000005e0
        /*011c*/ 	.word	0x000000ff
        /*0120*/ 	.word	0x00000050
        /*0124*/ 	.short	0x0100
        /*0126*/ 	.byte	0x05
	.zero		1


	//   ....[2]....
        /*0128*/ 	.word	0x000005f0
        /*012c*/ 	.word	0x000000ff
        /*0130*/ 	.word	0x00000008
        /*0134*/ 	.short	0x0100
        /*0136*/ 	.byte	0x05
	.zero		1


	//   ....[3]....
        /*0138*/ 	.word	0x00000600
        /*013c*/ 	.word	0x000000ff
        /*0140*/ 	.word	0x00000058
        /*0144*/ 	.short	0x0100
        /*0146*/ 	.byte	0x05
	.zero		1


	//   ....[4]....
        /*0148*/ 	.word	0x00000610
        /*014c*/ 	.word	0x000000ff
        /*0150*/ 	.word	0x00000010
        /*0154*/ 	.short	0x0100
        /*0156*/ 	.byte	0x05
	.zero		1


	//   ....[5]....
        /*0158*/ 	.word	0x00000620
        /*015c*/ 	.word	0x000000ff
        /*0160*/ 	.word	0x00000060
        /*0164*/ 	.short	0x0100
        /*0166*/ 	.byte	0x05
	.zero		1


	//   ....[6]....
        /*0168*/ 	.word	0x00000630
        /*016c*/ 	.word	0x000000ff
        /*0170*/ 	.word	0x00000018
        /*0174*/ 	.short	0x0100
        /*0176*/ 	.byte	0x05
	.zero		1


	//   ....[7]....
        /*0178*/ 	.word	0x00000640
        /*017c*/ 	.word	0x000000ff
        /*0180*/ 	.word	0x00000068
        /*0184*/ 	.short	0x0100
        /*0186*/ 	.byte	0x05
	.zero		1


	//   ....[8]....
        /*0188*/ 	.word	0x00000650
        /*018c*/ 	.word	0x000000ff
        /*0190*/ 	.word	0x00000020
        /*0194*/ 	.short	0x0100
        /*0196*/ 	.byte	0x05
	.zero		1


	//   ....[9]....
        /*0198*/ 	.word	0x00000660
        /*019c*/ 	.word	0x000000ff
        /*01a0*/ 	.word	0x00000070
        /*01a4*/ 	.short	0x0100
        /*01a6*/ 	.byte	0x05
	.zero		1


	//   ....[10]....
        /*01a8*/ 	.word	0x00000670
        /*01ac*/ 	.word	0x000000ff
        /*01b0*/ 	.word	0x00000028
        /*01b4*/ 	.short	0x0100
        /*01b6*/ 	.byte	0x05
	.zero		1


	//   ....[11]....
        /*01b8*/ 	.word	0x00000680
        /*01bc*/ 	.word	0x000000ff
        /*01c0*/ 	.word	0x00000078
        /*01c4*/ 	.short	0x0100
        /*01c6*/ 	.byte	0x05
	.zero		1


	//   ....[12]....
        /*01c8*/ 	.word	0x00000690
        /*01cc*/ 	.word	0x000000ff
        /*01d0*/ 	.word	0x00000030
        /*01d4*/ 	.short	0x0100
        /*01d6*/ 	.byte	0x05
	.zero		1


	//   ....[13]....
        /*01d8*/ 	.word	0x000006a0
        /*01dc*/ 	.word	0x000000ff
        /*01e0*/ 	.word	0x00000080
        /*01e4*/ 	.short	0x0100
        /*01e6*/ 	.byte	0x05
	.zero		1


	//   ....[14]....
        /*01e8*/ 	.word	0x000006b0
        /*01ec*/ 	.word	0x000000ff
        /*01f0*/ 	.word	0x00000038
        /*01f4*/ 	.short	0x0100
        /*01f6*/ 	.byte	0x05
	.zero		1


	//   ....[15]....
        /*01f8*/ 	.word	0x000006c0
        /*01fc*/ 	.word	0x000000ff
        /*0200*/ 	.word	0x00000088
        /*0204*/ 	.short	0x0100
        /*0206*/ 	.byte	0x05
	.zero		1


	//   ....[16]....
        /*0208*/ 	.word	0x000006d0
        /*020c*/ 	.word	0x000000ff
        /*0210*/ 	.word	0x00000040
        /*0214*/ 	.short	0x0100
        /*0216*/ 	.byte	0x05
	.zero		1


	//   ....[17]....
        /*0218*/ 	.word	0x000006e0
        /*021c*/ 	.word	0x000000ff
        /*0220*/ 	.word	0x00000090
        /*0224*/ 	.short	0x0100
        /*0226*/ 	.byte	0x05
	.zero		1


	//   ....[18]....
        /*0228*/ 	.word	0x000006f0
        /*022c*/ 	.word	0x000000ff
        /*0230*/ 	.word	0x00000048
        /*0234*/ 	.short	0x0100
        /*0236*/ 	.byte	0x05
	.zero		1


	//   ....[19]....
        /*0238*/ 	.word	0x00000700
        /*023c*/ 	.word	0x000000ff
        /*0240*/ 	.word	0x00000098
        /*0244*/ 	.short	0x0100
        /*0246*/ 	.byte	0x05
	.zero		1


	//   ....[20]....
        /*0248*/ 	.word	0x00000840
        /*024c*/ 	.word	0x000000ff
        /*0250*/ 	.word	0x000000a0
        /*0254*/ 	.short	0x0100
        /*0256*/ 	.byte	0x07
	.zero		1


	//   ....[21]....
        /*0258*/ 	.word	0x00000850
        /*025c*/ 	.word	0x000000ff
        /*0260*/ 	.word	0x000000c0
        /*0264*/ 	.short	0x0100
        /*0266*/ 	.byte	0x07
	.zero		1


	//   ....[22]....
        /*0268*/ 	.word	0x00000860
        /*026c*/ 	.word	0x000000ff
        /*0270*/ 	.word	0x000000a8
        /*0274*/ 	.short	0x0100
        /*0276*/ 	.byte	0x07
	.zero		1


	//   ....[23]....
        /*0278*/ 	.word	0x00000870
        /*027c*/ 	.word	0x000000ff
        /*0280*/ 	.word	0x000000c8
        /*0284*/ 	.short	0x0100
        /*0286*/ 	.byte	0x07
	.zero		1


	//   ....[24]....
        /*0288*/ 	.word	0x00000880
        /*028c*/ 	.word	0x000000ff
        /*0290*/ 	.word	0x000000b0
        /*0294*/ 	.short	0x0100
        /*0296*/ 	.byte	0x07
	.zero		1


	//   ....[25]....
        /*0298*/ 	.word	0x00000890
        /*029c*/ 	.word	0x000000ff
        /*02a0*/ 	.word	0x000000d0
        /*02a4*/ 	.short	0x0100
        /*02a6*/ 	.byte	0x07
	.zero		1


	//   ....[26]....
        /*02a8*/ 	.word	0x000008a0
        /*02ac*/ 	.word	0x000000ff
        /*02b0*/ 	.word	0x000000b8
        /*02b4*/ 	.short	0x0100
        /*02b6*/ 	.byte	0x07
	.zero		1


	//   ....[27]....
        /*02b8*/ 	.word	0x000008b0
        /*02bc*/ 	.word	0x000000ff
        /*02c0*/ 	.word	0x000000d8
        /*02c4*/ 	.short	0x0100
        /*02c6*/ 	.byte	0x07
	.zero		1


	//   ....[28]....
        /*02c8*/ 	.word	0x000009a0
        /*02cc*/ 	.word	0x000000ff
        /*02d0*/ 	.word	0x000000e0
        /*02d4*/ 	.short	0x0100
        /*02d6*/ 	.byte	0x05
	.zero		1


	//   ....[29]....
        /*02d8*/ 	.word	0x000009b0
        /*02dc*/ 	.word	0x000000ff
        /*02e0*/ 	.word	0x000000e8
        /*02e4*/ 	.short	0x0100
        /*02e6*/ 	.byte	0x05
	.zero		1


	//   ....[30]....
        /*02e8*/ 	.word	0x00000af0
        /*02ec*/ 	.word	0x000000ff
        /*02f0*/ 	.word	0x000000f0
        /*02f4*/ 	.short	0x0100
        /*02f6*/ 	.byte	0x05
	.zero		1


	//   ....[31]....
        /*02f8*/ 	.word	0x00000b00
        /*02fc*/ 	.word	0x000000ff
        /*0300*/ 	.word	0x00000100
        /*0304*/ 	.short	0x0100
        /*0306*/ 	.byte	0x05
	.zero		1


	//   ....[32]....
        /*0308*/ 	.word	0x00000b10
        /*030c*/ 	.word	0x000000ff
        /*0310*/ 	.word	0x000000f8
        /*0314*/ 	.short	0x0100
        /*0316*/ 	.byte	0x05
	.zero		1


	//   ....[33]....
        /*0318*/ 	.word	0x00000b20
        /*031c*/ 	.word	0x000000ff
        /*0320*/ 	.word	0x00000108
        /*0324*/ 	.short	0x0100
        /*0326*/ 	.byte	0x05
	.zero		1


	//   ....[34]....
        /*0328*/ 	.word	0x00000c50
        /*032c*/ 	.word	0x000000ff
        /*0330*/ 	.word	0x00000110
        /*0334*/ 	.short	0x0100
        /*0336*/ 	.byte	0x07
	.zero		1


	//   ....[35]....
        /*0338*/ 	.word	0x00000c60
        /*033c*/ 	.word	0x000000ff
        /*0340*/ 	.word	0x00000130
        /*0344*/ 	.short	0x0100
        /*0346*/ 	.byte	0x07
	.zero		1


	//   ....[36]....
        /*0348*/ 	.word	0x00000c70
        /*034c*/ 	.word	0x000000ff
        /*0350*/ 	.word	0x00000118
        /*0354*/ 	.short	0x0100
        /*0356*/ 	.byte	0x07
	.zero		1


	//   ....[37]....
        /*0358*/ 	.word	0x00000c80
        /*035c*/ 	.word	0x000000ff
        /*0360*/ 	.word	0x00000138
        /*0364*/ 	.short	0x0100
        /*0366*/ 	.byte	0x07
	.zero		1


	//   ....[38]....
        /*0368*/ 	.word	0x00000c90
        /*036c*/ 	.word	0x000000ff
        /*0370*/ 	.word	0x00000120
        /*0374*/ 	.short	0x0100
        /*0376*/ 	.byte	0x07
	.zero		1


	//   ....[39]....
        /*0378*/ 	.word	0x00000ca0
        /*037c*/ 	.word	0x000000ff
        /*0380*/ 	.word	0x00000140
        /*0384*/ 	.short	0x0100
        /*0386*/ 	.byte	0x07
	.zero		1


	//   ....[40]....
        /*0388*/ 	.word	0x00000cb0
        /*038c*/ 	.word	0x000000ff
        /*0390*/ 	.word	0x00000128
        /*0394*/ 	.short	0x0100
        /*0396*/ 	.byte	0x07
	.zero		1


	//   ....[41]....
        /*0398*/ 	.word	0x00000cc0
        /*039c*/ 	.word	0x000000ff
        /*03a0*/ 	.word	0x00000148
        /*03a4*/ 	.short	0x0100
        /*03a6*/ 	.byte	0x07
	.zero		1


	//   ....[42]....
        /*03a8*/ 	.word	0x00000db0
        /*03ac*/ 	.word	0x000000ff
        /*03b0*/ 	.word	0x00000150
        /*03b4*/ 	.short	0x0100
        /*03b6*/ 	.byte	0x05
	.zero		1


	//   ....[43]....
        /*03b8*/ 	.word	0x00000dc0
        /*03bc*/ 	.word	0x000000ff
        /*03c0*/ 	.word	0x00000160
        /*03c4*/ 	.short	0x0100
        /*03c6*/ 	.byte	0x05
	.zero		1


	//   ....[44]....
        /*03c8*/ 	.word	0x00000dd0
        /*03cc*/ 	.word	0x000000ff
        /*03d0*/ 	.word	0x00000158
        /*03d4*/ 	.short	0x0100
        /*03d6*/ 	.byte	0x05
	.zero		1


	//   ....[45]....
        /*03d8*/ 	.word	0x00000de0
        /*03dc*/ 	.word	0x000000ff
        /*03e0*/ 	.word	0x00000168
        /*03e4*/ 	.short	0x0100
        /*03e6*/ 	.byte	0x05
	.zero		1


	//   ....[46]....
        /*03e8*/ 	.word	0x000016b0
        /*03ec*/ 	.word	0x00000002
        /*03f0*/ 	.word	0x00000160
        /*03f4*/ 	.short	0x010a
        /*03f6*/ 	.byte	0xff
	.zero		1


	//   ....[47]....
        /*03f8*/ 	.word	0x000016e0
        /*03fc*/ 	.word	0x00000002
        /*0400*/ 	.word	0x00000150
        /*0404*/ 	.short	0x0101
        /*0406*/ 	.byte	0xff
	.zero		1


	//   ....[48]....
        /*0408*/ 	.word	0x000017b0
        /*040c*/ 	.word	0x000000ff
        /*0410*/ 	.word	0x00000050
        /*0414*/ 	.short	0x010a
        /*0416*/ 	.byte	0x08
	.zero		1


	//   ....[49]....
        /*0418*/ 	.word	0x00001860
        /*041c*/ 	.word	0x000000ff
        /*0420*/ 	.word	0x00000050
        /*0424*/ 	.short	0x010a
        /*0426*/ 	.byte	0x21
	.zero		1


	//   ....[50]....
        /*0428*/ 	.word	0x000019b0
        /*042c*/ 	.word	0x000000ff
        /*0430*/ 	.word	0x00000050
        /*0434*/ 	.short	0x010a
        /*0436*/ 	.byte	0x08
	.zero		1


	//   ....[51]....
        /*0438*/ 	.word	0x00001b10
        /*043c*/ 	.word	0x000000ff
        /*0440*/ 	.word	0x000000e8
        /*0444*/ 	.short	0x0101
        /*0446*/ 	.byte	0x04
	.zero		1


	//   ....[52]....
        /*0448*/ 	.word	0x00001b30
        /*044c*/ 	.word	0x000000ff
        /*0450*/ 	.word	0x00000050
        /*0454*/ 	.short	0x010a
        /*0456*/ 	.byte	0x08
	.zero		1


	//   ....[53]....
        /*0458*/ 	.word	0x00001bc0
        /*045c*/ 	.word	0x000000ff
        /*0460*/ 	.word	0x00000050
        /*0464*/ 	.short	0x010a
        /*0466*/ 	.byte	0x19
	.zero		1


	//   ....[54]....
        /*0468*/ 	.word	0x00001d10
        /*046c*/ 	.word	0x000000ff
        /*0470*/ 	.word	0x00000050
        /*0474*/ 	.short	0x010a
        /*0476*/ 	.byte	0x08
	.zero		1


	//   ....[55]....
        /*0478*/ 	.word	0x00001ea0
        /*047c*/ 	.word	0x00000002
        /*0480*/ 	.word	0x000000f0
        /*0484*/ 	.short	0x010a
        /*0486*/ 	.byte	0xff
	.zero		1


	//   ....[56]....
        /*0488*/ 	.word	0x00001f60
        /*048c*/ 	.word	0x00000002
        /*0490*/ 	.word	0x00000000
        /*0494*/ 	.short	0x0101
        /*0496*/ 	.byte	0xff
	.zero		1


	//   ....[57]....
        /*0498*/ 	.word	0x000024c0
        /*049c*/ 	.word	0x000000ff
        /*04a0*/ 	.word	0x00000000
        /*04a4*/ 	.short	0x010a
        /*04a6*/ 	.byte	0x05
	.zero		1


	//   ....[58]....
        /*04a8*/ 	.word	0x00002550
        /*04ac*/ 	.word	0x000000ff
        /*04b0*/ 	.word	0x00000000
        /*04b4*/ 	.short	0x010a
        /*04b6*/ 	.byte	0x05
	.zero		1


	//   ....[59]....
        /*04b8*/ 	.word	0x000025e0
        /*04bc*/ 	.word	0x000000ff
        /*04c0*/ 	.word	0x00000000
        /*04c4*/ 	.short	0x010a
        /*04c6*/ 	.byte	0x05
	.zero		1


	//   ....[60]....
        /*04c8*/ 	.word	0x00002670
        /*04cc*/ 	.word	0x000000ff
        /*04d0*/ 	.word	0x00000000
        /*04d4*/ 	.short	0x010a
        /*04d6*/ 	.byte	0x05
	.zero		1


	//   ....[61]....
        /*04d8*/ 	.word	0x00002700
        /*04dc*/ 	.word	0x000000ff
        /*04e0*/ 	.word	0x00000000
        /*04e4*/ 	.short	0x010a
        /*04e6*/ 	.byte	0x05
	.zero		1


	//   ....[62]....
        /*04e8*/ 	.word	0x00002790
        /*04ec*/ 	.word	0x000000ff
        /*04f0*/ 	.word	0x00000000
        /*04f4*/ 	.short	0x010a
        /*04f6*/ 	.byte	0x05
	.zero		1


	//   ....[63]....
        /*04f8*/ 	.word	0x00002820
        /*04fc*/ 	.word	0x000000ff
        /*0500*/ 	.word	0x00000000
        /*0504*/ 	.short	0x010a
        /*0506*/ 	.byte	0x05
	.zero		1


	//   ....[64]....
        /*0508*/ 	.word	0x000028b0
        /*050c*/ 	.word	0x000000ff
        /*0510*/ 	.word	0x00000000
        /*0514*/ 	.short	0x010a
        /*0516*/ 	.byte	0x05
	.zero		1


	//   ....[65]....
        /*0518*/ 	.word	0x00002940
        /*051c*/ 	.word	0x000000ff
        /*0520*/ 	.word	0x00000000
        /*0524*/ 	.short	0x010a
        /*0526*/ 	.byte	0x05
	.zero		1


	//   ....[66]....
        /*0528*/ 	.word	0x000029e0
        /*052c*/ 	.word	0x00000000
        /*0530*/ 	.word	0x00000000
        /*0534*/ 	.short	0x010a
        /*0536*/ 	.byte	0xff
	.zero		1


	//   ....[67]....
        /*0538*/ 	.word	0x00002b00
        /*053c*/ 	.word	0x00000000
        /*0540*/ 	.word	0x00000150
        /*0544*/ 	.short	0x010a
        /*0546*/ 	.byte	0xff
	.zero		1


	//   ....[68]....
        /*0548*/ 	.word	0x00002b70
        /*054c*/ 	.word	0x00000000
        /*0550*/ 	.word	0x00000000
        /*0554*/ 	.short	0x0101
        /*0556*/ 	.byte	0xff
	.zero		1


	//   ....[69]....
        /*0558*/ 	.word	0x00002b90
        /*055c*/ 	.word	0x000000ff
        /*0560*/ 	.word	0x00000100
        /*0564*/ 	.short	0x010a
        /*0566*/ 	.byte	0x05
	.zero		1


	//   ....[70]....
        /*0568*/ 	.word	0x00002cb0
        /*056c*/ 	.word	0x00000000
        /*0570*/ 	.word	0x000000f0
        /*0574*/ 	.short	0x010a
        /*0576*/ 	.byte	0xff
	.zero		1


	//   ....[71]....
        /*0578*/ 	.word	0x00002db0
        /*057c*/ 	.word	0x00000000
        /*0580*/ 	.word	0x00000000
        /*0584*/ 	.short	0x0101
        /*0586*/ 	.byte	0xff
	.zero		1


	//   ....[72]....
        /*0588*/ 	.word	0x00002e40
        /*058c*/ 	.word	0x000000ff
        /*0590*/ 	.word	0x00000100
        /*0594*/ 	.short	0x0106
        /*0596*/ 	.byte	0x05
	.zero		1


	//   ....[73]....
        /*0598*/ 	.word	0x00002e60
        /*059c*/ 	.word	0x000000ff
        /*05a0*/ 	.word	0x00000100
        /*05a4*/ 	.short	0x010a
        /*05a6*/ 	.byte	0x05
	.zero		1


	//   ....[74]....
        /*05a8*/ 	.word	0x00002ef0
        /*05ac*/ 	.word	0x000000ff
        /*05b0*/ 	.word	0x00000100
        /*05b4*/ 	.short	0x0106
        /*05b6*/ 	.byte	0x04
	.zero		1


	//   ....[75]....
        /*05b8*/ 	.word	0x00002f30
        /*05bc*/ 	.word	0x00000000
        /*05c0*/ 	.word	0x00000100
        /*05c4*/ 	.short	0x010a
        /*05c6*/ 	.byte	0xff
	.zero		1


	//   ....[76]....
        /*05c8*/ 	.word	0x00003430
        /*05cc*/ 	.word	0x00000000
        /*05d0*/ 	.word	0x000000f0
        /*05d4*/ 	.short	0x010a
        /*05d6*/ 	.byte	0xff
	.zero		1


	//   ....[77]....
        /*05d8*/ 	.word	0x00003530
        /*05dc*/ 	.word	0x00000003
        /*05e0*/ 	.word	0x00000000
        /*05e4*/ 	.short	0x0101
        /*05e6*/ 	.byte	0xff
	.zero		1


	//   ....[78]....
        /*05e8*/ 	.word	0x00003540
        /*05ec*/ 	.word	0x000000ff
        /*05f0*/ 	.word	0x00000000
        /*05f4*/ 	.short	0x010a
        /*05f6*/ 	.byte	0x04
	.zero		1


	//   ....[79]....
        /*05f8*/ 	.word	0x000035c0
        /*05fc*/ 	.word	0x000000ff
        /*0600*/ 	.word	0x00000130
        /*0604*/ 	.short	0x010a
        /*0606*/ 	.byte	0x08
	.zero		1


	//   ....[80]....
        /*0608*/ 	.word	0x000036a0
        /*060c*/ 	.word	0x000000ff
        /*0610*/ 	.word	0x00000000
        /*0614*/ 	.short	0x010a
        /*0616*/ 	.byte	0x07
	.zero		1


	//   ....[81]....
        /*0618*/ 	.word	0x000037e0
        /*061c*/ 	.word	0x000000ff
        /*0620*/ 	.word	0x00000000
        /*0624*/ 	.short	0x010a
        /*0626*/ 	.byte	0x04
	.zero		1


	//   ....[82]....
        /*0628*/ 	.word	0x000039d0
        /*062c*/ 	.word	0x000000ff
        /*0630*/ 	.word	0x00000000
        /*0634*/ 	.short	0x010a
        /*0636*/ 	.byte	0x05
	.zero		1


	//   ....[83]....
        /*0638*/ 	.word	0x00003a60
        /*063c*/ 	.word	0x000000ff
        /*0640*/ 	.word	0x00000000
        /*0644*/ 	.short	0x010a
        /*0646*/ 	.byte	0x05
	.zero		1


	//   ....[84]....
        /*0648*/ 	.word	0x00003af0
        /*064c*/ 	.word	0x000000ff
        /*0650*/ 	.word	0x00000000
        /*0654*/ 	.short	0x010a
        /*0656*/ 	.byte	0x05
	.zero		1


	//   ....[85]....
        /*0658*/ 	.word	0x00003b80
        /*065c*/ 	.word	0x000000ff
        /*0660*/ 	.word	0x00000000
        /*0664*/ 	.short	0x010a
        /*0666*/ 	.byte	0x07
	.zero		1


	//   ....[86]....
        /*0668*/ 	.word	0x00004000
        /*066c*/ 	.word	0x00000000
        /*0670*/ 	.word	0x000000f0
        /*0674*/ 	.short	0x010a
        /*0676*/ 	.byte	0xff
	.zero		1


	//   ....[87]....
        /*0678*/ 	.word	0x000040c0
        /*067c*/ 	.word	0x00000000
        /*0680*/ 	.word	0x00000000
        /*0684*/ 	.short	0x0101
        /*0686*/ 	.byte	0xff
	.zero		1


	//   ....[88]....
        /*0688*/ 	.word	0x000043e0
        /*068c*/ 	.word	0x000000ff
        /*0690*/ 	.word	0x000000e8
        /*0694*/ 	.short	0x010a
        /*0696*/ 	.byte	0x07
	.zero		1


	//   ....[89]....
        /*0698*/ 	.word	0x000045d0
        /*069c*/ 	.word	0x000000ff
        /*06a0*/ 	.word	0x000000c0
        /*06a4*/ 	.short	0x010a
        /*06a6*/ 	.byte	0x07
	.zero		1


	//   ....[90]....
        /*06a8*/ 	.word	0x00004740
        /*06ac*/ 	.word	0x000000ff
        /*06b0*/ 	.word	0x000000a0
        /*06b4*/ 	.short	0x010b
        /*06b6*/ 	.byte	0x07
	.zero		1


	//   ....[91]....
        /*06b8*/ 	.word	0x00004750
        /*06bc*/ 	.word	0x000000ff
        /*06c0*/ 	.word	0x00000000
        /*06c4*/ 	.short	0x0101
        /*06c6*/ 	.byte	0x08
	.zero		1


	//   ....[92]....
        /*06c8*/ 	.word	0x00004760
        /*06cc*/ 	.word	0x000000ff
        /*06d0*/ 	.word	0x000000c8
        /*06d4*/ 	.short	0x010a
        /*06d6*/ 	.byte	0x07
	.zero		1


	//   ....[93]....
        /*06d8*/ 	.word	0x000048b0
        /*06dc*/ 	.word	0x000000ff
        /*06e0*/ 	.word	0x000000a8
        /*06e4*/ 	.short	0x010b
        /*06e6*/ 	.byte	0x07
	.zero		1


	//   ....[94]....
        /*06e8*/ 	.word	0x000048c0
        /*06ec*/ 	.word	0x000000ff
        /*06f0*/ 	.word	0x00000000
        /*06f4*/ 	.short	0x0101
        /*06f6*/ 	.byte	0x08
	.zero		1


	//   ....[95]....
        /*06f8*/ 	.word	0x000048d0
        /*06fc*/ 	.word	0x000000ff
        /*0700*/ 	.word	0x000000d0
        /*0704*/ 	.short	0x010a
        /*0706*/ 	.byte	0x07
	.zero		1


	//   ....[96]....
        /*0708*/ 	.word	0x00004a50
        /*070c*/ 	.word	0x000000ff
        /*0710*/ 	.word	0x000000b0
        /*0714*/ 	.short	0x010b
        /*0716*/ 	.byte	0x07
	.zero		1


	//   ....[97]....
        /*0718*/ 	.word	0x00004a90
        /*071c*/ 	.word	0x000000ff
        /*0720*/ 	.word	0x00000000
        /*0724*/ 	.short	0x0101
        /*0726*/ 	.byte	0x08
	.zero		1


	//   ....[98]....
        /*0728*/ 	.word	0x00004ad0
        /*072c*/ 	.word	0x000000ff
        /*0730*/ 	.word	0x000000d8
        /*0734*/ 	.short	0x010a
        /*0736*/ 	.byte	0x07
	.zero		1


	//   ....[99]....
        /*0738*/ 	.word	0x00004d10
        /*073c*/ 	.word	0x000000ff
        /*0740*/ 	.word	0x000000b8
        /*0744*/ 	.short	0x010b
        /*0746*/ 	.byte	0x07
	.zero		1


	//   ....[100]....
        /*0748*/ 	.word	0x00004d30
        /*074c*/ 	.word	0x000000ff
        /*0750*/ 	.word	0x00000000
        /*0754*/ 	.short	0x0101
        /*0756*/ 	.byte	0x0d
	.zero		1


	//   ....[101]....
        /*0758*/ 	.word	0x00004d60
        /*075c*/ 	.word	0x000000ff
        /*0760*/ 	.word	0x000000c0
        /*0764*/ 	.short	0x010a
        /*0766*/ 	.byte	0x07
	.zero		1


	//   ....[102]....
        /*0768*/ 	.word	0x00004d80
        /*076c*/ 	.word	0x000000ff
        /*0770*/ 	.word	0x000000c8
        /*0774*/ 	.short	0x010a
        /*0776*/ 	.byte	0x07
	.zero		1


	//   ....[103]....
        /*0778*/ 	.word	0x00004da0
        /*077c*/ 	.word	0x000000ff
        /*0780*/ 	.word	0x000000d0
        /*0784*/ 	.short	0x010a
        /*0786*/ 	.byte	0x07
	.zero		1


	//   ....[104]....
        /*0788*/ 	.word	0x00004de0
        /*078c*/ 	.word	0x00000000
        /*0790*/ 	.word	0x000000d8
        /*0794*/ 	.short	0x010a
        /*0796*/ 	.byte	0xff
	.zero		1


	//   ....[105]....
        /*0798*/ 	.word	0x00005120
        /*079c*/ 	.word	0x00000000
        /*07a0*/ 	.word	0x000000f0
        /*07a4*/ 	.short	0x010a
        /*07a6*/ 	.byte	0xff
	.zero		1


	//   ....[106]....
        /*07a8*/ 	.word	0x00005230
        /*07ac*/ 	.word	0x00000000
        /*07b0*/ 	.word	0x00000000
        /*07b4*/ 	.short	0x0101
        /*07b6*/ 	.byte	0xff
	.zero		1


	//   ....[107]....
        /*07b8*/ 	.word	0x00005c50
        /*07bc*/ 	.word	0x00000002
        /*07c0*/ 	.word	0x000000a0
        /*07c4*/ 	.short	0x010a
        /*07c6*/ 	.byte	0xff
	.zero		1


	//   ....[108]....
        /*07c8*/ 	.word	0x00005c90
        /*07cc*/ 	.word	0x00000071
        /*07d0*/ 	.word	0x00000110
        /*07d4*/ 	.short	0x010a
        /*07d6*/ 	.byte	0xff
	.zero		1


	//   ....[109]....
        /*07d8*/ 	.word	0x00005dd0
        /*07dc*/ 	.word	0x00000002
        /*07e0*/ 	.word	0x000000a0
        /*07e4*/ 	.short	0x010a
        /*07e6*/ 	.byte	0xff
	.zero		1


	//   ....[110]....
        /*07e8*/ 	.word	0x00005ef0
        /*07ec*/ 	.word	0x00000000
        /*07f0*/ 	.word	0x00000000
        /*07f4*/ 	.short	0x0101
        /*07f6*/ 	.byte	0xff
	.zero		1


	//   ....[111]....
        /*07f8*/ 	.word	0x00005f70
        /*07fc*/ 	.word	0x00000071
        /*0800*/ 	.word	0x00000110
        /*0804*/ 	.short	0x010a
        /*0806*/ 	.byte	0xff
	.zero		1


	//   ....[112]....
        /*0808*/ 	.word	0x00006ac0
        /*080c*/ 	.word	0x00000000
        /*0810*/ 	.word	0x000000a0
        /*0814*/ 	.short	0x010a
        /*0816*/ 	.byte	0xff
	.zero		1


	//   ....[113]....
        /*0818*/ 	.word	0x00006b80
        /*081c*/ 	.word	0x00000000
        /*0820*/ 	.word	0x000000a0
        /*0824*/ 	.short	0x010a
        /*0826*/ 	.byte	0xff
	.zero		1


	//   ....[114]....
        /*0828*/ 	.word	0x00006cb0
        /*082c*/ 	.word	0x00000000
        /*0830*/ 	.word	0x00000000
        /*0834*/ 	.short	0x0101
        /*0836*/ 	.byte	0xff
	.zero		1


	//   ....[115]....
        /*0838*/ 	.word	0x00007820
        /*083c*/ 	.word	0x00000000
        /*0840*/ 	.word	0x000000a0
        /*0844*/ 	.short	0x010a
        /*0846*/ 	.byte	0xff
	.zero		1


	//   ....[116]....
        /*0848*/ 	.word	0x000078e0
        /*084c*/ 	.word	0x00000000
        /*0850*/ 	.word	0x000000a0
        /*0854*/ 	.short	0x010a
        /*0856*/ 	.byte	0xff
	.zero		1


	//   ....[117]....
        /*0858*/ 	.word	0x00007a10
        /*085c*/ 	.word	0x00000000
        /*0860*/ 	.word	0x00000000
        /*0864*/ 	.short	0x0101
        /*0866*/ 	.byte	0xff
	.zero		1


	//   ....[118]....
        /*0868*/ 	.word	0x000085b0
        /*086c*/ 	.word	0x00000000
        /*0870*/ 	.word	0x000000a0
        /*0874*/ 	.short	0x010a
        /*0876*/ 	.byte	0xff
	.zero		1


	//   ....[119]....
        /*0878*/ 	.word	0x00008670
        /*087c*/ 	.word	0x00000000
        /*0880*/ 	.word	0x000000a0
        /*0884*/ 	.short	0x010a
        /*0886*/ 	.byte	0xff
	.zero		1


	//   ....[120]....
        /*0888*/ 	.word	0x000087a0
        /*088c*/ 	.word	0x00000000
        /*0890*/ 	.word	0x00000000
        /*0894*/ 	.short	0x0101
        /*0896*/ 	.byte	0xff
	.zero		1


	//   ....[121]....
        /*0898*/ 	.word	0x00008be0
        /*089c*/ 	.word	0x000000ff
        /*08a0*/ 	.word	0x00000000
        /*08a4*/ 	.short	0x0101
        /*08a6*/ 	.byte	0x05
	.zero		1


	//   ....[122]....
        /*08a8*/ 	.word	0x00009420
        /*08ac*/ 	.word	0x00000002
        /*08b0*/ 	.word	0x00000160
        /*08b4*/ 	.short	0x010a
        /*08b6*/ 	.byte	0xff
	.zero		1


	//   ....[123]....
        /*08b8*/ 	.word	0x00009480
        /*08bc*/ 	.word	0x00000002
        /*08c0*/ 	.word	0x00000050
        /*08c4*/ 	.short	0x010a
        /*08c6*/ 	.byte	0xff
	.zero		1


	//   ....[124]....
        /*08c8*/ 	.word	0x000094e0
        /*08cc*/ 	.word	0x00000002
        /*08d0*/ 	.word	0x00000050
        /*08d4*/ 	.short	0x010a
        /*08d6*/ 	.byte	0xff
	.zero		1


	//   ....[125]....
        /*08d8*/ 	.word	0x00009530
        /*08dc*/ 	.word	0x00000002
        /*08e0*/ 	.word	0x000000f0
        /*08e4*/ 	.short	0x010a
        /*08e6*/ 	.byte	0xff
	.zero		1


	//   ....[126]....
        /*08e8*/ 	.word	0x00009590
        /*08ec*/ 	.word	0x00000000
        /*08f0*/ 	.word	0x00000000
        /*08f4*/ 	.short	0x010a
        /*08f6*/ 	.byte	0xff
	.zero		1


	//   ....[127]....
        /*08f8*/ 	.word	0x000095f0
        /*08fc*/ 	.word	0x00000000
        /*0900*/ 	.word	0x00000000
        /*0904*/ 	.short	0x010a
        /*0906*/ 	.byte	0xff
	.zero		1


	//   ....[128]....
        /*0908*/ 	.word	0x00009650
        /*090c*/ 	.word	0x00000000
        /*0910*/ 	.word	0x00000000
        /*0914*/ 	.short	0x010a
        /*0916*/ 	.byte	0xff
	.zero		1


	//   ....[129]....
        /*0918*/ 	.word	0x000096b0
        /*091c*/ 	.word	0x00000000
        /*0920*/ 	.word	0x00000000
        /*0924*/ 	.short	0x010a
        /*0926*/ 	.byte	0xff
	.zero		1


	//   ....[130]....
        /*0928*/ 	.word	0x00009710
        /*092c*/ 	.word	0x00000000
        /*0930*/ 	.word	0x00000000
        /*0934*/ 	.short	0x010a
        /*0936*/ 	.byte	0xff
	.zero		1


	//   ....[131]....
        /*0938*/ 	.word	0x00009770
        /*093c*/ 	.word	0x00000000
        /*0940*/ 	.word	0x00000000
        /*0944*/ 	.short	0x010a
        /*0946*/ 	.byte	0xff
	.zero		1


	//   ....[132]....
        /*0948*/ 	.word	0x000097d0
        /*094c*/ 	.word	0x00000000
        /*0950*/ 	.word	0x00000000
        /*0954*/ 	.short	0x010a
        /*0956*/ 	.byte	0xff
	.zero		1


	//   ....[133]....
        /*0958*/ 	.word	0x00009830
        /*095c*/ 	.word	0x00000000
        /*0960*/ 	.word	0x00000000
        /*0964*/ 	.short	0x010a
        /*0966*/ 	.byte	0xff
	.zero		1


	//   ....[134]....
        /*0968*/ 	.word	0x00009890
        /*096c*/ 	.word	0x00000000
        /*0970*/ 	.word	0x00000000
        /*0974*/ 	.short	0x010a
        /*0976*/ 	.byte	0xff
	.zero		1


	//   ....[135]....
        /*0978*/ 	.word	0x000098e0
        /*097c*/ 	.word	0x00000000
        /*0980*/ 	.word	0x00000150
        /*0984*/ 	.short	0x010a
        /*0986*/ 	.byte	0xff
	.zero		1


	//   ....[136]....
        /*0988*/ 	.word	0x00009940
        /*098c*/ 	.word	0x00000000
        /*0990*/ 	.word	0x00000100
        /*0994*/ 	.short	0x010a
        /*0996*/ 	.byte	0xff
	.zero		1


	//   ....[137]....
        /*0998*/ 	.word	0x00009990
        /*099c*/ 	.word	0x00000000
        /*09a0*/ 	.word	0x000000f0
        /*09a4*/ 	.short	0x010a
        /*09a6*/ 	.byte	0xff
	.zero		1


	//   ....[138]....
        /*09a8*/ 	.word	0x000099f0
        /*09ac*/ 	.word	0x00000000
        /*09b0*/ 	.word	0x00000100
        /*09b4*/ 	.short	0x010a
        /*09b6*/ 	.byte	0xff
	.zero		1


	//   ....[139]....
        /*09b8*/ 	.word	0x00009a40
        /*09bc*/ 	.word	0x00000000
        /*09c0*/ 	.word	0x000000f0
        /*09c4*/ 	.short	0x010a
        /*09c6*/ 	.byte	0xff
	.zero		1


	//   ....[140]....
        /*09c8*/ 	.word	0x00009aa0
        /*09cc*/ 	.word	0x00000002
        /*09d0*/ 	.word	0x00000130
        /*09d4*/ 	.short	0x010a
        /*09d6*/ 	.byte	0xff
	.zero		1


	//   ....[141]....
        /*09d8*/ 	.word	0x00009b00
        /*09dc*/ 	.word	0x00000000
        /*09e0*/ 	.word	0x00000000
        /*09e4*/ 	.short	0x010a
        /*09e6*/ 	.byte	0xff
	.zero		1


	//   ....[142]....
        /*09e8*/ 	.word	0x00009b60
        /*09ec*/ 	.word	0x00000000
        /*09f0*/ 	.word	0x00000000
        /*09f4*/ 	.short	0x010a
        /*09f6*/ 	.byte	0xff
	.zero		1


	//   ....[143]....
        /*09f8*/ 	.word	0x00009bc0
        /*09fc*/ 	.word	0x00000000
        /*0a00*/ 	.word	0x00000000
        /*0a04*/ 	.short	0x010a
        /*0a06*/ 	.byte	0xff
	.zero		1


	//   ....[144]....
        /*0a08*/ 	.word	0x00009c20
        /*0a0c*/ 	.word	0x00000000
        /*0a10*/ 	.word	0x00000000
        /*0a14*/ 	.short	0x010a
        /*0a16*/ 	.byte	0xff
	.zero		1


	//   ....[145]....
        /*0a18*/ 	.word	0x00009c80
        /*0a1c*/ 	.word	0x00000000
        /*0a20*/ 	.word	0x00000000
        /*0a24*/ 	.short	0x010a
        /*0a26*/ 	.byte	0xff
	.zero		1


	//   ....[146]....
        /*0a28*/ 	.word	0x00009cd0
        /*0a2c*/ 	.word	0x00000000
        /*0a30*/ 	.word	0x000000f0
        /*0a34*/ 	.short	0x010a
        /*0a36*/ 	.byte	0xff
	.zero		1


	//   ....[147]....
        /*0a38*/ 	.word	0x00009d30
        /*0a3c*/ 	.word	0x00000000
        /*0a40*/ 	.word	0x000000e8
        /*0a44*/ 	.short	0x010a
        /*0a46*/ 	.byte	0xff
	.zero		1


	//   ....[148]....
        /*0a48*/ 	.word	0x00009d90
        /*0a4c*/ 	.word	0x00000000
        /*0a50*/ 	.word	0x000000c0
        /*0a54*/ 	.short	0x010a
        /*0a56*/ 	.byte	0xff
	.zero		1


	//   ....[149]....
        /*0a58*/ 	.word	0x00009df0
        /*0a5c*/ 	.word	0x00000000
        /*0a60*/ 	.word	0x000000c8
        /*0a64*/ 	.short	0x010a
        /*0a66*/ 	.byte	0xff
	.zero		1


	//   ....[150]....
        /*0a68*/ 	.word	0x00009e50
        /*0a6c*/ 	.word	0x00000000
        /*0a70*/ 	.word	0x000000d0
        /*0a74*/ 	.short	0x010a
        /*0a76*/ 	.byte	0xff
	.zero		1


	//   ....[151]....
        /*0a78*/ 	.word	0x00009eb0
        /*0a7c*/ 	.word	0x00000000
        /*0a80*/ 	.word	0x000000d8
        /*0a84*/ 	.short	0x010a
        /*0a86*/ 	.byte	0xff
	.zero		1


	//   ....[152]....
        /*0a88*/ 	.word	0x00009f10
        /*0a8c*/ 	.word	0x00000000
        /*0a90*/ 	.word	0x000000c0
        /*0a94*/ 	.short	0x010a
        /*0a96*/ 	.byte	0xff
	.zero		1


	//   ....[153]....
        /*0a98*/ 	.word	0x00009f70
        /*0a9c*/ 	.word	0x00000000
        /*0aa0*/ 	.word	0x000000c8
        /*0aa4*/ 	.short	0x010a
        /*0aa6*/ 	.byte	0xff
	.zero		1


	//   ....[154]....
        /*0aa8*/ 	.word	0x00009fd0
        /*0aac*/ 	.word	0x00000000
        /*0ab0*/ 	.word	0x000000d0
        /*0ab4*/ 	.short	0x010a
        /*0ab6*/ 	.byte	0xff
	.zero		1


	//   ....[155]....
        /*0ab8*/ 	.word	0x0000a020
        /*0abc*/ 	.word	0x00000000
        /*0ac0*/ 	.word	0x000000f0
        /*0ac4*/ 	.short	0x010a
        /*0ac6*/ 	.byte	0xff
	.zero		1


	//   ....[156]....
        /*0ac8*/ 	.word	0x0000a070
        /*0acc*/ 	.word	0x00000002
        /*0ad0*/ 	.word	0x000000a0
        /*0ad4*/ 	.short	0x010a
        /*0ad6*/ 	.byte	0xff
	.zero		1


	//   ....[157]....
        /*0ad8*/ 	.word	0x0000a0c0
        /*0adc*/ 	.word	0x00000071
        /*0ae0*/ 	.word	0x00000110
        /*0ae4*/ 	.short	0x010a
        /*0ae6*/ 	.byte	0xff
	.zero		1


	//   ....[158]....
        /*0ae8*/ 	.word	0x0000a110
        /*0aec*/ 	.word	0x00000000
        /*0af0*/ 	.word	0x000000a0
        /*0af4*/ 	.short	0x010a
        /*0af6*/ 	.byte	0xff
	.zero		1


	//   ....[159]....
        /*0af8*/ 	.word	0x0000a160
        /*0afc*/ 	.word	0x00000000
        /*0b00*/ 	.word	0x000000a0
        /*0b04*/ 	.short	0x010a
        /*0b06*/ 	.byte	0xff
	.zero		1


	//   ....[160]....
        /*0b08*/ 	.word	0x0000a1b0
        /*0b0c*/ 	.word	0x00000000
        /*0b10*/ 	.word	0x000000a0
        /*0b14*/ 	.short	0x010a
        /*0b16*/ 	.byte	0xff
	.zero		1


	//----- nvinfo : EIATTR_NUM_MBARRIERS
	.align		4
.L_48:
        /*0b18*/ 	.byte	0x03, 0x38
        /*0b1a*/ 	.short	0x002e


	//----- nvinfo : EIATTR_EXIT_INSTR_OFFSETS
	.align		4
        /*0b1c*/ 	.byte	0x04, 0x1c
        /*0b1e*/ 	.short	(.L_50 - .L_49)


	//   ....[0]....
.L_49:
        /*0b20*/ 	.word	0x00002a10


	//   ....[1]....
        /*0b24*/ 	.word	0x00002f00


	//   ....[2]....
        /*0b28*/ 	.word	0x00002f60


	//   ....[3]....
        /*0b2c*/ 	.word	0x00003de0


	//   ....[4]....
        /*0b30*/ 	.word	0x00004e10


	//   ....[5]....
        /*0b34*/ 	.word	0x00004e50


	//   ....[6]....
        /*0b38*/ 	.word	0x00009410


	//----- nvinfo : EIATTR_MAX_THREADS
	.align		4
.L_50:
        /*0b3c*/ 	.byte	0x04, 0x05
        /*0b3e*/ 	.short	(.L_52 - .L_51)
.L_51:
        /*0b40*/ 	.word	0x00000100
        /*0b44*/ 	.word	0x00000001
        /*0b48*/ 	.word	0x00000001


	//----- nvinfo : EIATTR_CRS_STACK_SIZE
	.align		4
.L_52:
        /*0b4c*/ 	.byte	0x04, 0x1e
        /*0b4e*/ 	.short	(.L_54 - .L_53)
.L_53:
        /*0b50*/ 	.word	0x00000000


	//----- nvinfo : EIATTR_CBANK_PARAM_SIZE
	.align		4
.L_54:
        /*0b54*/ 	.byte	0x03, 0x19
        /*0b56*/ 	.short	0x0800


	//----- nvinfo : EIATTR_PARAM_CBANK
	.align		4
        /*0b58*/ 	.byte	0x04, 0x0a
        /*0b5a*/ 	.short	(.L_56 - .L_55)
	.align		4
.L_55:
        /*0b5c*/ 	.word	index@(.nv.constant0._ZN7cutlass13device_kernelINS_4gemm6kernel13GemmUniversalIN4cute5tupleIJiiiiEEENS1_10collective13CollectiveMmaINS1_35MainloopSm100TmaUmmaWarpSpecializedILi10ELi2ELi4ENS5_IJNS4_1CILi1EEESB_SB_EEEEENS5_IJNSA_ILi64EEENSA_ILi256EEESE_EEENS_12float_e4m3_tENS5_IJlSB_lEEENS_12float_e5m2_tENS5_IJSB_llEEENS4_8TiledMMAINS4_8MMA_AtomIJNS4_10MMA_TraitsINS4_19SM100_MMA_F8F6F4_SSEJSH_SJ_fSE_SF_NS4_17integral_constantINS4_4UMMA5MajorELSR_0EEENSP_ISR_LSR_1EEENSP_INSQ_7ScaleInELSU_0EEESV_EEEEEENS4_6LayoutISC_NS5_IJNSA_ILi0EEESZ_SZ_EEEEENS5_IJNS4_10UnderscoreES12_S12_EEEEENS4_13SM90_TMA_LOADENS4_14ComposedLayoutINS4_7SwizzleILi2ELi4ELi3EEENS4_18smem_ptr_flag_bitsILi8EEENSY_INS5_IJNSA_ILi8EEESE_EEENS5_IJSE_SB_EEEEEEEvNS4_8identityES15_NS16_INS17_ILi3ELi4ELi3EEES1A_NSY_INS5_IJNSA_ILi128EEES1B_EEENS5_IJSB_S1I_EEEEEEEvS1G_EENS_8epilogue10collective18CollectiveEpilogueINS1O_23Sm100TmaWarpSpecializedILi4ELi2ELi32ELb0ELb0EEEJSG_NS5_IJNSY_ISE_SB_EES1T_EEESH_SI_SH_SI_NS1O_6fusion15FusionCallbacksIS1S_NS1V_17LinearCombinationISH_fSH_fLNS_15FloatRoundStyleE2EEESG_S1U_JEEENS4_5SM1004TMEM4LOAD26SM100_TMEM_LOAD_16dp32b32xES15_S1F_NS4_39AutoVectorizingCopyWithAssumedAlignmentILi128EEENS4_14SM90_TMA_STOREES1F_S26_S26_EEEvvEEEEvNT_6ParamsE)
        /*0b60*/ 	.short	0x0380
        /*0b62*/ 	.short	0x0800


	//----- nvinfo : EIATTR_SW_WAR
	.align		4
.L_56:
        /*0b64*/ 	.byte	0x04, 0x36
        /*0b66*/ 	.short	(.L_58 - .L_57)
.L_57:
        /*0b68*/ 	.word	0x00000008
.L_58:


//--------------------- .nv.callgraph             --------------------------
	.section	.nv.callgraph,"",@"SHT_CUDA_CALLGRAPH"
	.align	4
	.sectionentsize	8
	.align		4
        /*0000*/ 	.word	0x00000000
	.align		4
        /*0004*/ 	.word	0xffffffff
	.align		4
        /*0008*/ 	.word	index@(_ZN7cutlass13device_kernelINS_4gemm6kernel13GemmUniversalIN4cute5tupleIJiiiiEEENS1_10collective13CollectiveMmaINS1_35MainloopSm100TmaUmmaWarpSpecializedILi10ELi2ELi4ENS5_IJNS4_1CILi1EEESB_SB_EEEEENS5_IJNSA_ILi64EEENSA_ILi256EEESE_EEENS_12float_e4m3_tENS5_IJlSB_lEEENS_12float_e5m2_tENS5_IJSB_llEEENS4_8TiledMMAINS4_8MMA_AtomIJNS4_10MMA_TraitsINS4_19SM100_MMA_F8F6F4_SSEJSH_SJ_fSE_SF_NS4_17integral_constantINS4_4UMMA5MajorELSR_0EEENSP_ISR_LSR_1EEENSP_INSQ_7ScaleInELSU_0EEESV_EEEEEENS4_6LayoutISC_NS5_IJNSA_ILi0EEESZ_SZ_EEEEENS5_IJNS4_10UnderscoreES12_S12_EEEEENS4_13SM90_TMA_LOADENS4_14ComposedLayoutINS4_7SwizzleILi2ELi4ELi3EEENS4_18smem_ptr_flag_bitsILi8EEENSY_INS5_IJNSA_ILi8EEESE_EEENS5_IJSE_SB_EEEEEEEvNS4_8identityES15_NS16_INS17_ILi3ELi4ELi3EEES1A_NSY_INS5_IJNSA_ILi128EEES1B_EEENS5_IJSB_S1I_EEEEEEEvS1G_EENS_8epilogue10collective18CollectiveEpilogueINS1O_23Sm100TmaWarpSpecializedILi4ELi2ELi32ELb0ELb0EEEJSG_NS5_IJNSY_ISE_SB_EES1T_EEESH_SI_SH_SI_NS1O_6fusion15FusionCallbacksIS1S_NS1V_17LinearCombinationISH_fSH_fLNS_15FloatRoundStyleE2EEESG_S1U_JEEENS4_5SM1004TMEM4LOAD26SM100_TMEM_LOAD_16dp32b32xES15_S1F_NS4_39AutoVectorizingCopyWithAssumedAlignmentILi128EEENS4_14SM90_TMA_STOREES1F_S26_S26_EEEvvEEEEvNT_6ParamsE)
	.align		4
        /*000c*/ 	.word	index@(__assertfail)
	.align		4
        /*0010*/ 	.word	0x00000000
	.align		4
        /*0014*/ 	.word	0xfffffffe
	.align		4
        /*0018*/ 	.word	0x00000000
	.align		4
        /*001c*/ 	.word	0xfffffffd
	.align		4
        /*0020*/ 	.word	0x00000000
	.align		4
        /*0024*/ 	.word	0xfffffffc


//--------------------- .nv.constant4             --------------------------
	.section	.nv.constant4,"a",@progbits
	.align	8
	.align		8
.nv.constant4:
        /*0000*/ 	.dword	__assertfail
	.align		8
        /*0008*/ 	.dword	__unnamed_1
	.align		8
        /*0010*/ 	.dword	__unnamed_2
	.align		8
        /*0018*/ 	.dword	__unnamed_3
	.align		8
        /*0020*/ 	.dword	_ZN40_INTERNAL_23d7e343_4_k_cu_212659ad_362374cuda3std3__45__cpo5beginE
	.align		8
        /*0028*/ 	.dword	_ZN40_INTERNAL_23d7e343_4_k_cu_212659ad_362374cuda3std3__45__cpo3endE
	.align		8
        /*0030*/ 	.dword	_ZN40_INTERNAL_23d7e343_4_k_cu_212659ad_362374cuda3std3__45__cpo6cbeginE
	.align		8
        /*0038*/ 	.dword	_ZN40_INTERNAL_23d7e343_4_k_cu_212659ad_362374cuda3std3__45__cpo4cendE
	.align		8
        /*0040*/ 	.dword	_ZN40_INTERNAL_23d7e343_4_k_cu_212659ad_362374cuda3std3__442_GLOBAL__N__23d7e343_4_k_cu_212659ad_362376ignoreE
	.align		8
        /*0048*/ 	.dword	_ZN40_INTERNAL_23d7e343_4_k_cu_212659ad_362374cuda3std3__419piecewise_constructE
	.align		8
        /*0050*/ 	.dword	_ZN40_INTERNAL_23d7e343_4_k_cu_212659ad_362374cuda3std3__48in_placeE
	.align		8
        /*0058*/ 	.dword	_ZN40_INTERNAL_23d7e343_4_k_cu_212659ad_362374cuda3std6ranges3__45__cpo4swapE
	.align		8
        /*0060*/ 	.dword	_ZN40_INTERNAL_23d7e343_4_k_cu_212659ad_362374cuda3std6ranges3__45__cpo9iter_moveE
	.align		8
        /*0068*/ 	.dword	_ZN40_INTERNAL_23d7e343_4_k_cu_212659ad_362374cute7productE
	.align		8
        /*0070*/ 	.dword	_ZN40_INTERNAL_23d7e343_4_k_cu_212659ad_362374cute1_E
	.align		8
        /*0078*/ 	.dword	$str$25
	.align		8
        /*0080*/ 	.dword	$str$26
	.align		8
        /*0088*/ 	.dword	$str$27
	.align		8
        /*0090*/ 	.dword	$str$28


//--------------------- .text._ZN7cutlass13device_kernelINS_4gemm6kernel13GemmUniversalIN4cute5tupleIJiiiiEEENS1_10collective13CollectiveMmaINS1_35MainloopSm100TmaUmmaWarpSpecializedILi10ELi2ELi4ENS5_IJNS4_1CILi1EEESB_SB_EEEEENS5_IJNSA_ILi64EEENSA_ILi256EEESE_EEENS_12float_e4m3_tENS5_IJlSB_lEEENS_12float_e5m2_tENS5_IJSB_llEEENS4_8TiledMMAINS4_8MMA_AtomIJNS4_10MMA_TraitsINS4_19SM100_MMA_F8F6F4_SSEJSH_SJ_fSE_SF_NS4_17integral_constantINS4_4UMMA5MajorELSR_0EEENSP_ISR_LSR_1EEENSP_INSQ_7ScaleInELSU_0EEESV_EEEEEENS4_6LayoutISC_NS5_IJNSA_ILi0EEESZ_SZ_EEEEENS5_IJNS4_10UnderscoreES12_S12_EEEEENS4_13SM90_TMA_LOADENS4_14ComposedLayoutINS4_7SwizzleILi2ELi4ELi3EEENS4_18smem_ptr_flag_bitsILi8EEENSY_INS5_IJNSA_ILi8EEESE_EEENS5_IJSE_SB_EEEEEEEvNS4_8identityES15_NS16_INS17_ILi3ELi4ELi3EEES1A_NSY_INS5_IJNSA_ILi128EEES1B_EEENS5_IJSB_S1I_EEEEEEEvS1G_EENS_8epilogue10collective18CollectiveEpilogueINS1O_23Sm100TmaWarpSpecializedILi4ELi2ELi32ELb0ELb0EEEJSG_NS5_IJNSY_ISE_SB_EES1T_EEESH_SI_SH_SI_NS1O_6fusion15FusionCallbacksIS1S_NS1V_17LinearCombinationISH_fSH_fLNS_15FloatRoundStyleE2EEESG_S1U_JEEENS4_5SM1004TMEM4LOAD26SM100_TMEM_LOAD_16dp32b32xES15_S1F_NS4_39AutoVectorizingCopyWithAssumedAlignmentILi128EEENS4_14SM90_TMA_STOREES1F_S26_S26_EEEvvEEEEvNT_6ParamsE --------------------------
	.section	.text._ZN7cutlass13device_kernelINS_4gemm6kernel13GemmUniversalIN4cute5tupleIJiiiiEEENS1_10collective13CollectiveMmaINS1_35MainloopSm100TmaUmmaWarpSpecializedILi10ELi2ELi4ENS5_IJNS4_1CILi1EEESB_SB_EEEEENS5_IJNSA_ILi64EEENSA_ILi256EEESE_EEENS_12float_e4m3_tENS5_IJlSB_lEEENS_12float_e5m2_tENS5_IJSB_llEEENS4_8TiledMMAINS4_8MMA_AtomIJNS4_10MMA_TraitsINS4_19SM100_MMA_F8F6F4_SSEJSH_SJ_fSE_SF_NS4_17integral_constantINS4_4UMMA5MajorELSR_0EEENSP_ISR_LSR_1EEENSP_INSQ_7ScaleInELSU_0EEESV_EEEEEENS4_6LayoutISC_NS5_IJNSA_ILi0EEESZ_SZ_EEEEENS5_IJNS4_10UnderscoreES12_S12_EEEEENS4_13SM90_TMA_LOADENS4_14ComposedLayoutINS4_7SwizzleILi2ELi4ELi3EEENS4_18smem_ptr_flag_bitsILi8EEENSY_INS5_IJNSA_ILi8EEESE_EEENS5_IJSE_SB_EEEEEEEvNS4_8identityES15_NS16_INS17_ILi3ELi4ELi3EEES1A_NSY_INS5_IJNSA_ILi128EEES1B_EEENS5_IJSB_S1I_EEEEEEEvS1G_EENS_8epilogue10collective18CollectiveEpilogueINS1O_23Sm100TmaWarpSpecializedILi4ELi2ELi32ELb0ELb0EEEJSG_NS5_IJNSY_ISE_SB_EES1T_EEESH_SI_SH_SI_NS1O_6fusion15FusionCallbacksIS1S_NS1V_17LinearCombinationISH_fSH_fLNS_15FloatRoundStyleE2EEESG_S1U_JEEENS4_5SM1004TMEM4LOAD26SM100_TMEM_LOAD_16dp32b32xES15_S1F_NS4_39AutoVectorizingCopyWithAssumedAlignmentILi128EEENS4_14SM90_TMA_STOREES1F_S26_S26_EEEvvEEEEvNT_6ParamsE,"ax",@progbits
	.align	128
.text._ZN7cutlass13device_kernelINS_4gemm6kernel13GemmUniversalIN4cute5tupleIJiiiiEEENS1_10collective13CollectiveMmaINS1_35MainloopSm100TmaUmmaWarpSpecializedILi10ELi2ELi4ENS5_IJNS4_1CILi1EEESB_SB_EEEEENS5_IJNSA_ILi64EEENSA_ILi256EEESE_EEENS_12float_e4m3_tENS5_IJlSB_lEEENS_12float_e5m2_tENS5_IJSB_llEEENS4_8TiledMMAINS4_8MMA_AtomIJNS4_10MMA_TraitsINS4_19SM100_MMA_F8F6F4_SSEJSH_SJ_fSE_SF_NS4_17integral_constantINS4_4UMMA5MajorELSR_0EEENSP_ISR_LSR_1EEENSP_INSQ_7ScaleInELSU_0EEESV_EEEEEENS4_6LayoutISC_NS5_IJNSA_ILi0EEESZ_SZ_EEEEENS5_IJNS4_10UnderscoreES12_S12_EEEEENS4_13SM90_TMA_LOADENS4_14ComposedLayoutINS4_7SwizzleILi2ELi4ELi3EEENS4_18smem_ptr_flag_bitsILi8EEENSY_INS5_IJNSA_ILi8EEESE_EEENS5_IJSE_SB_EEEEEEEvNS4_8identityES15_NS16_INS17_ILi3ELi4ELi3EEES1A_NSY_INS5_IJNSA_ILi128EEES1B_EEENS5_IJSB_S1I_EEEEEEEvS1G_EENS_8epilogue10collective18CollectiveEpilogueINS1O_23Sm100TmaWarpSpecializedILi4ELi2ELi32ELb0ELb0EEEJSG_NS5_IJNSY_ISE_SB_EES1T_EEESH_SI_SH_SI_NS1O_6fusion15FusionCallbacksIS1S_NS1V_17LinearCombinationISH_fSH_fLNS_15FloatRoundStyleE2EEESG_S1U_JEEENS4_5SM1004TMEM4LOAD26SM100_TMEM_LOAD_16dp32b32xES15_S1F_NS4_39AutoVectorizingCopyWithAssumedAlignmentILi128EEENS4_14SM90_TMA_STOREES1F_S26_S26_EEEvvEEEEvNT_6ParamsE:
        .type           _ZN7cutlass13device_kernelINS_4gemm6kernel13GemmUniversalIN4cute5tupleIJiiiiEEENS1_10collective13CollectiveMmaINS1_35MainloopSm100TmaUmmaWarpSpecializedILi10ELi2ELi4ENS5_IJNS4_1CILi1EEESB_SB_EEEEENS5_IJNSA_ILi64EEENSA_ILi256EEESE_EEENS_12float_e4m3_tENS5_IJlSB_lEEENS_12float_e5m2_tENS5_IJSB_llEEENS4_8TiledMMAINS4_8MMA_AtomIJNS4_10MMA_TraitsINS4_19SM100_MMA_F8F6F4_SSEJSH_SJ_fSE_SF_NS4_17integral_constantINS4_4UMMA5MajorELSR_0EEENSP_ISR_LSR_1EEENSP_INSQ_7ScaleInELSU_0EEESV_EEEEEENS4_6LayoutISC_NS5_IJNSA_ILi0EEESZ_SZ_EEEEENS5_IJNS4_10UnderscoreES12_S12_EEEEENS4_13SM90_TMA_LOADENS4_14ComposedLayoutINS4_7SwizzleILi2ELi4ELi3EEENS4_18smem_ptr_flag_bitsILi8EEENSY_INS5_IJNSA_ILi8EEESE_EEENS5_IJSE_SB_EEEEEEEvNS4_8identityES15_NS16_INS17_ILi3ELi4ELi3EEES1A_NSY_INS5_IJNSA_ILi128EEES1B_EEENS5_IJSB_S1I_EEEEEEEvS1G_EENS_8epilogue10collective18CollectiveEpilogueINS1O_23Sm100TmaWarpSpecializedILi4ELi2ELi32ELb0ELb0EEEJSG_NS5_IJNSY_ISE_SB_EES1T_EEESH_SI_SH_SI_NS1O_6fusion15FusionCallbacksIS1S_NS1V_17LinearCombinationISH_fSH_fLNS_15FloatRoundStyleE2EEESG_S1U_JEEENS4_5SM1004TMEM4LOAD26SM100_TMEM_LOAD_16dp32b32xES15_S1F_NS4_39AutoVectorizingCopyWithAssumedAlignmentILi128EEENS4_14SM90_TMA_STOREES1F_S26_S26_EEEvvEEEEvNT_6ParamsE,@function
        .size           _ZN7cutlass13device_kernelINS_4gemm6kernel13GemmUniversalIN4cute5tupleIJiiiiEEENS1_10collective13CollectiveMmaINS1_35MainloopSm100TmaUmmaWarpSpecializedILi10ELi2ELi4ENS5_IJNS4_1CILi1EEESB_SB_EEEEENS5_IJNSA_ILi64EEENSA_ILi256EEESE_EEENS_12float_e4m3_tENS5_IJlSB_lEEENS_12float_e5m2_tENS5_IJSB_llEEENS4_8TiledMMAINS4_8MMA_AtomIJNS4_10MMA_TraitsINS4_19SM100_MMA_F8F6F4_SSEJSH_SJ_fSE_SF_NS4_17integral_constantINS4_4UMMA5MajorELSR_0EEENSP_ISR_LSR_1EEENSP_INSQ_7ScaleInELSU_0EEESV_EEEEEENS4_6LayoutISC_NS5_IJNSA_ILi0EEESZ_SZ_EEEEENS5_IJNS4_10UnderscoreES12_S12_EEEEENS4_13SM90_TMA_LOADENS4_14ComposedLayoutINS4_7SwizzleILi2ELi4ELi3EEENS4_18smem_ptr_flag_bitsILi8EEENSY_INS5_IJNSA_ILi8EEESE_EEENS5_IJSE_SB_EEEEEEEvNS4_8identityES15_NS16_INS17_ILi3ELi4ELi3EEES1A_NSY_INS5_IJNSA_ILi128EEES1B_EEENS5_IJSB_S1I_EEEEEEEvS1G_EENS_8epilogue10collective18CollectiveEpilogueINS1O_23Sm100TmaWarpSpecializedILi4ELi2ELi32ELb0ELb0EEEJSG_NS5_IJNSY_ISE_SB_EES1T_EEESH_SI_SH_SI_NS1O_6fusion15FusionCallbacksIS1S_NS1V_17LinearCombinationISH_fSH_fLNS_15FloatRoundStyleE2EEESG_S1U_JEEENS4_5SM1004TMEM4LOAD26SM100_TMEM_LOAD_16dp32b32xES15_S1F_NS4_39AutoVectorizingCopyWithAssumedAlignmentILi128EEENS4_14SM90_TMA_STOREES1F_S26_S26_EEEvvEEEEvNT_6ParamsE,(.L_x_189 - _ZN7cutlass13device_kernelINS_4gemm6kernel13GemmUniversalIN4cute5tupleIJiiiiEEENS1_10collective13CollectiveMmaINS1_35MainloopSm100TmaUmmaWarpSpecializedILi10ELi2ELi4ENS5_IJNS4_1CILi1EEESB_SB_EEEEENS5_IJNSA_ILi64EEENSA_ILi256EEESE_EEENS_12float_e4m3_tENS5_IJlSB_lEEENS_12float_e5m2_tENS5_IJSB_llEEENS4_8TiledMMAINS4_8MMA_AtomIJNS4_10MMA_TraitsINS4_19SM100_MMA_F8F6F4_SSEJSH_SJ_fSE_SF_NS4_17integral_constantINS4_4UMMA5MajorELSR_0EEENSP_ISR_LSR_1EEENSP_INSQ_7ScaleInELSU_0EEESV_EEEEEENS4_6LayoutISC_NS5_IJNSA_ILi0EEESZ_SZ_EEEEENS5_IJNS4_10UnderscoreES12_S12_EEEEENS4_13SM90_TMA_LOADENS4_14ComposedLayoutINS4_7SwizzleILi2ELi4ELi3EEENS4_18smem_ptr_flag_bitsILi8EEENSY_INS5_IJNSA_ILi8EEESE_EEENS5_IJSE_SB_EEEEEEEvNS4_8identityES15_NS16_INS17_ILi3ELi4ELi3EEES1A_NSY_INS5_IJNSA_ILi128EEES1B_EEENS5_IJSB_S1I_EEEEEEEvS1G_EENS_8epilogue10collective18CollectiveEpilogueINS1O_23Sm100TmaWarpSpecializedILi4ELi2ELi32ELb0ELb0EEEJSG_NS5_IJNSY_ISE_SB_EES1T_EEESH_SI_SH_SI_NS1O_6fusion15FusionCallbacksIS1S_NS1V_17LinearCombinationISH_fSH_fLNS_15FloatRoundStyleE2EEESG_S1U_JEEENS4_5SM1004TMEM4LOAD26SM100_TMEM_LOAD_16dp32b32xES15_S1F_NS4_39AutoVectorizingCopyWithAssumedAlignmentILi128EEENS4_14SM90_TMA_STOREES1F_S26_S26_EEEvvEEEEvNT_6ParamsE)
        .other          _ZN7cutlass13device_kernelINS_4gemm6kernel13GemmUniversalIN4cute5tupleIJiiiiEEENS1_10collective13CollectiveMmaINS1_35MainloopSm100TmaUmmaWarpSpecializedILi10ELi2ELi4ENS5_IJNS4_1CILi1EEESB_SB_EEEEENS5_IJNSA_ILi64EEENSA_ILi256EEESE_EEENS_12float_e4m3_tENS5_IJlSB_lEEENS_12float_e5m2_tENS5_IJSB_llEEENS4_8TiledMMAINS4_8MMA_AtomIJNS4_10MMA_TraitsINS4_19SM100_MMA_F8F6F4_SSEJSH_SJ_fSE_SF_NS4_17integral_constantINS4_4UMMA5MajorELSR_0EEENSP_ISR_LSR_1EEENSP_INSQ_7ScaleInELSU_0EEESV_EEEEEENS4_6LayoutISC_NS5_IJNSA_ILi0EEESZ_SZ_EEEEENS5_IJNS4_10UnderscoreES12_S12_EEEEENS4_13SM90_TMA_LOADENS4_14ComposedLayoutINS4_7SwizzleILi2ELi4ELi3EEENS4_18smem_ptr_flag_bitsILi8EEENSY_INS5_IJNSA_ILi8EEESE_EEENS5_IJSE_SB_EEEEEEEvNS4_8identityES15_NS16_INS17_ILi3ELi4ELi3EEES1A_NSY_INS5_IJNSA_ILi128EEES1B_EEENS5_IJSB_S1I_EEEEEEEvS1G_EENS_8epilogue10collective18CollectiveEpilogueINS1O_23Sm100TmaWarpSpecializedILi4ELi2ELi32ELb0ELb0EEEJSG_NS5_IJNSY_ISE_SB_EES1T_EEESH_SI_SH_SI_NS1O_6fusion15FusionCallbacksIS1S_NS1V_17LinearCombinationISH_fSH_fLNS_15FloatRoundStyleE2EEESG_S1U_JEEENS4_5SM1004TMEM4LOAD26SM100_TMEM_LOAD_16dp32b32xES15_S1F_NS4_39AutoVectorizingCopyWithAssumedAlignmentILi128EEENS4_14SM90_TMA_STOREES1F_S26_S26_EEEvvEEEEvNT_6ParamsE,@"STO_CUDA_ENTRY STV_DEFAULT"
_ZN7cutlass13device_kernelINS_4gemm6kernel13GemmUniversalIN4cute5tupleIJiiiiEEENS1_10collective13CollectiveMmaINS1_35MainloopSm100TmaUmmaWarpSpecializedILi10ELi2ELi4ENS5_IJNS4_1CILi1EEESB_SB_EEEEENS5_IJNSA_ILi64EEENSA_ILi256EEESE_EEENS_12float_e4m3_tENS5_IJlSB_lEEENS_12float_e5m2_tENS5_IJSB_llEEENS4_8TiledMMAINS4_8MMA_AtomIJNS4_10MMA_TraitsINS4_19SM100_MMA_F8F6F4_SSEJSH_SJ_fSE_SF_NS4_17integral_constantINS4_4UMMA5MajorELSR_0EEENSP_ISR_LSR_1EEENSP_INSQ_7ScaleInELSU_0EEESV_EEEEEENS4_6LayoutISC_NS5_IJNSA_ILi0EEESZ_SZ_EEEEENS5_IJNS4_10UnderscoreES12_S12_EEEEENS4_13SM90_TMA_LOADENS4_14ComposedLayoutINS4_7SwizzleILi2ELi4ELi3EEENS4_18smem_ptr_flag_bitsILi8EEENSY_INS5_IJNSA_ILi8EEESE_EEENS5_IJSE_SB_EEEEEEEvNS4_8identityES15_NS16_INS17_ILi3ELi4ELi3EEES1A_NSY_INS5_IJNSA_ILi128EEES1B_EEENS5_IJSB_S1I_EEEEEEEvS1G_EENS_8epilogue10collective18CollectiveEpilogueINS1O_23Sm100TmaWarpSpecializedILi4ELi2ELi32ELb0ELb0EEEJSG_NS5_IJNSY_ISE_SB_EES1T_EEESH_SI_SH_SI_NS1O_6fusion15FusionCallbacksIS1S_NS1V_17LinearCombinationISH_fSH_fLNS_15FloatRoundStyleE2EEESG_S1U_JEEENS4_5SM1004TMEM4LOAD26SM100_TMEM_LOAD_16dp32b32xES15_S1F_NS4_39AutoVectorizingCopyWithAssumedAlignmentILi128EEENS4_14SM90_TMA_STOREES1F_S26_S26_EEEvvEEEEvNT_6ParamsE:
[----:B------:R-:W1:Y:S01]  /*0000*/  LDC R1, c[0x0][0x37c] ;  /* 0x0000df00ff017b82 */ /* 0x000e620000000800 */
[----:B------:R-:W2:Y:S01]  /*0010*/  S2R R108, SR_TID.X ;  /* 0x00000000006c7919 */ /* 0x000ea20000002100 */
[----:B------:R-:W3:Y:S01]  /*0020*/  LDCU.64 UR4, c[0x0][0x890] ;  /* 0x00011200ff0477ac */ /* 0x000ee20008000a00 */
[----:B------:R-:W-:Y:S02]  /*0030*/  PRMT R96, RZ, 0x7610, R96 ;  /* 0x00007610ff607816 */ /* 0x000fe40000000060 */
[----:B------:R-:W-:Y:S01]  /*0040*/  ELECT P5, URZ, PT ;  /* 0x0000000000ff782f */ /* 0x000fe200038a0000 */
[----:B------:R-:W4:Y:S01]  /*0050*/  LDCU.64 UR46, c[0x0][0x358] ;  /* 0x00006b00ff2e77ac */ /* 0x000f220008000a00 */
[----:B---3--:R-:W-:-:S04]  /*0060*/  UISETP.NE.U32.AND UP0, UPT, UR4, URZ, UPT ;  /* 0x000000ff0400728c */ /* 0x008fc8000bf05070 */
[----:B------:R-:W-:Y:S01]  /*0070*/  UISETP.NE.AND.EX UP0, UPT, UR5, URZ, UPT, UP0 ;  /* 0x000000ff0500728c */ /* 0x000fe2000bf05300 */
[----:B--2---:R-:W-:-:S05]  /*0080*/  SHF.R.U32.HI R101, RZ, 0x5, R108 ;  /* 0x00000005ff657819 */ /* 0x004fca000001166c */
[----:B------:R-:W2:Y:S02]  /*0090*/  SHFL.IDX PT, R0, R101, RZ, 0x1f ;  /* 0x00001fff65007589 */ /* 0x000ea400000e0000 */
[----:B--2---:R-:W-:Y:S01]  /*00a0*/  R2UR UR8, R0 ;  /* 0x00000000000872ca */ /* 0x004fe200000e0000 */
[----:B-1--4-:R-:W-:-:S14]  /*00b0*/  BRA.U UP0, `(.L_x_0) ;  /* 0x00000001002c7547 */ /* 0x012fdc000b800000 */
[----:B------:R-:W1:Y:S02]  /*00c0*/  LDCU.64 UR6, c[0x0][0x888] ;  /* 0x00011100ff0677ac */ /* 0x000e640008000a00 */
[----:B-1----:R-:W-:-:S04]  /*00d0*/  UISETP.NE.U32.AND UP0, UPT, UR6, URZ, UPT ;  /* 0x000000ff0600728c */ /* 0x002fc8000bf05070 */
[----:B------:R-:W-:-:S09]  /*00e0*/  UISETP.NE.AND.EX UP0, UPT, UR7, URZ, UPT, UP0 ;  /* 0x000000ff0700728c */ /* 0x000fd2000bf05300 */
[----:B------:R-:W-:Y:S05]  /*00f0*/  BRA.U !UP0, `(.L_x_1) ;  /* 0x0000000108107547 */ /* 0x000fea000b800000 */
[----:B------:R-:W1:Y:S02]  /*0100*/  LDC.64 R2, c[0x0][0x888] ;  /* 0x00022200ff027b82 */ /* 0x000e640000000a00 */
[----:B-1----:R1:W5:Y:S01]  /*0110*/  LDG.E R49, desc[UR46][R2.64] ;  /* 0x0000002e02317981 */ /* 0x002362000c1e1900 */
[----:B------:R-:W-:Y:S01]  /*0120*/  HFMA2 R96, -RZ, RZ, 0, 5.9604644775390625e-08 ;  /* 0x00000001ff607431 */ /* 0x000fe200000001ff */
[----:B------:R-:W-:Y:S05]  /*0130*/  BRA `(.L_x_0) ;  /* 0x00000000000c7947 */ /* 0x000fea0003800000 */
.L_x_1:
[----:B------:R-:W1:Y:S01]  /*0140*/  LDCU UR6, c[0x0][0x880] ;  /* 0x00011000ff0677ac */ /* 0x000e620008000800 */
[----:B------:R-:W-:Y:S01]  /*0150*/  HFMA2 R96, -RZ, RZ, 0, 5.9604644775390625e-08 ;  /* 0x00000001ff607431 */ /* 0x000fe200000001ff */
[----:B-1----:R-:W-:-:S07]  /*0160*/  MOV R49, UR6 ;  /* 0x0000000600317c02 */ /* 0x002fce0008000f00 */
.L_x_0:
[----:B------:R-:W2:Y:S02]  /*0170*/  LDCU.64 UR6, c[0x0][0x8b0] ;  /* 0x00011600ff0677ac */ /* 0x000ea40008000a00 */
[----:B--2---:R-:W-:-:S04]  /*0180*/  UISETP.NE.U32.AND UP0, UPT, UR6, URZ, UPT ;  /* 0x000000ff0600728c */ /* 0x004fc8000bf05070 */
[----:B------:R-:W-:-:S09]  /*0190*/  UISETP.NE.AND.EX UP0, UPT, UR7, URZ, UPT, UP0 ;  /* 0x000000ff0700728c */ /* 0x000fd2000bf05300 */
[----:B------:R-:W-:Y:S05]  /*01a0*/  BRA.U UP0, `(.L_x_2) ;  /* 0x0000000100247547 */ /* 0x000fea000b800000 */
[----:B------:R-:W2:Y:S02]  /*01b0*/  LDCU.64 UR6, c[0x0][0x8a8] ;  /* 0x00011500ff0677ac */ /* 0x000ea40008000a00 */
[----:B--2---:R-:W-:-:S04]  /*01c0*/  UISETP.NE.U32.AND UP0, UPT, UR6, URZ, UPT ;  /* 0x000000ff0600728c */ /* 0x004fc8000bf05070 */
[----:B------:R-:W-:-:S09]  /*01d0*/  UISETP.NE.AND.EX UP0, UPT, UR7, URZ, UPT, UP0 ;  /* 0x000000ff0700728c */ /* 0x000fd2000bf05300 */
[----:B------:R-:W-:Y:S05]  /*01e0*/  BRA.U !UP0, `(.L_x_3) ;  /* 0x00000001080c7547 */ /* 0x000fea000b800000 */
[----:B-1----:R-:W1:Y:S02]  /*01f0*/  LDC.64 R2, c[0x0][0x8a8] ;  /* 0x00022a00ff027b82 */ /* 0x002e640000000a00 */
[----:B-1----:R2:W5:Y:S01]  /*0200*/  LDG.E R47, desc[UR46][R2.64] ;  /* 0x0000002e022f7981 */ /* 0x002562000c1e1900 */
[----:B------:R-:W-:Y:S05]  /*0210*/  BRA `(.L_x_2) ;  /* 0x0000000000087947 */ /* 0x000fea0003800000 */
.L_x_3:
[----:B------:R-:W2:Y:S02]  /*0220*/  LDCU UR6, c[0x0][0x8a0] ;  /* 0x00011400ff0677ac */ /* 0x000ea40008000800 */
[----:B--2---:R-:W-:Y:S02]  /*0230*/  MOV R47, UR6 ;  /* 0x00000006002f7c02 */ /* 0x004fe40008000f00 */
.L_x_2:
[----:B------:R-:W-:Y:S01]  /*0240*/  IMAD.U32 R0, RZ, RZ, UR8 ;  /* 0x00000008ff007e24 */ /* 0x000fe2000f8e00ff */
[----:B------:R-:W-:Y:S04]  /*0250*/  BSSY.RECONVERGENT B0, `(.L_x_4) ;  /* 0x000000c000007945 */ /* 0x000fe80003800200 */
[C---:B------:R-:W-:Y:S02]  /*0260*/  ISETP.NE.OR P1, PT, R0.reuse, 0x1, !P5 ;  /* 0x000000010000780c */ /* 0x040fe40006f25670 */
[----:B------:R-:W-:-:S11]  /*0270*/  ISETP.NE.OR P0, PT, R0, 0x3, !P5 ;  /* 0x000000030000780c */ /* 0x000fd60006f05670 */
[----:B------:R-:W-:Y:S05]  /*0280*/  @P1 BRA `(.L_x_5) ;  /* 0x0000000000201947 */ /* 0x000fea0003800000 */
[----:B------:R-:W3:Y:S02]  /*0290*/  LDCU.64 UR6, c[0x0][0x348] ;  /* 0x00006900ff0677ac */ /* 0x000ee40008000a00 */
[----:B---3--:R-:W-:Y:S02]  /*02a0*/  UIADD3 UR10, UP1, UPT, UR6, 0x80, URZ ;  /* 0x00000080060a7890 */ /* 0x008fe4000ff3e0ff */
[----:B------:R-:W-:Y:S02]  /*02b0*/  UIADD3 UR6, UP0, UPT, UR6, 0x180, URZ ;  /* 0x0000018006067890 */ /* 0x000fe4000ff1e0ff */
[----:B------:R-:W-:Y:S02]  /*02c0*/  UIADD3.X UR11, UPT, UPT, URZ, UR7, URZ, UP1, !UPT ;  /* 0x00000007ff0b7290 */ /* 0x000fe40008ffe4ff */
[----:B------:R-:W-:-:S07]  /*02d0*/  UIADD3.X UR7, UPT, UPT, URZ, UR7, URZ, UP0, !UPT ;  /* 0x00000007ff077290 */ /* 0x000fce00087fe4ff */
[----:B------:R3:W-:Y:S02]  /*02e0*/  UTMACCTL.PF [UR10] ;  /* 0x000000000a0079b9 */ /* 0x0007e40008040000 */
[----:B------:R3:W-:Y:S02]  /*02f0*/  UTMACCTL.PF [UR6] ;  /* 0x00000000060079b9 */ /* 0x0007e40008040000 */
[----:B---3--:R-:W-:Y:S01]  /*0300*/  NOP ;  /* 0x0000000000007918 */ /* 0x008fe20000000000 */
.L_x_5:
[----:B------:R-:W-:Y:S05]  /*0310*/  BSYNC.RECONVERGENT B0 ;  /* 0x0000000000007941 */ /* 0x000fea0003800200 */
.L_x_4:
[----:B------:R-:W-:Y:S04]  /*0320*/  BSSY.RECONVERGENT B0, `(.L_x_6) ;  /* 0x000000a000007945 */ /* 0x000fe80003800200 */
        /* <DEDUP_REMOVED lines=9> */
.L_x_7:
[----:B------:R-:W-:Y:S05]  /*03c0*/  BSYNC.RECONVERGENT B0 ;  /* 0x0000000000007941 */ /* 0x000fea0003800200 */
.L_x_6:
[----:B------:R-:W3:Y:S01]  /*03d0*/  LDCU.64 UR6, c[0x0][0x888] ;  /* 0x00011100ff0677ac */ /* 0x000ee20008000a00 */
[----:B------:R-:W-:Y:S02]  /*03e0*/  UISETP.EQ.U32.AND UP1, UPT, UR4, URZ, UPT ;  /* 0x000000ff0400728c */ /* 0x000fe4000bf22070 */
[----:B------:R-:W-:Y:S02]  /*03f0*/  UPLOP3.LUT UP2, UPT, UPT, UPT, UPT, 0x80, 0x8 ;  /* 0x000000000008789c */ /* 0x000fe40003f4f070 */
[----:B---3--:R-:W-:-:S04]  /*0400*/  UISETP.NE.U32.AND UP0, UPT, UR6, URZ, UPT ;  /* 0x000000ff0600728c */ /* 0x008fc8000bf05070 */
[----:B------:R-:W-:-:S04]  /*0410*/  UISETP.NE.AND.EX UP0, UPT, UR7, URZ, UPT, UP0 ;  /* 0x000000ff0700728c */ /* 0x000fc8000bf05300 */
[----:B------:R-:W-:-:S04]  /*0420*/  UISETP.EQ.OR.EX UP3, UPT, UR5, URZ, !UP0, UP1 ;  /* 0x000000ff0500728c */ /* 0x000fc8000c762710 */
[----:B------:R-:W-:-:S05]  /*0430*/  UP2UR UR50, UPR, URZ, 0x8 ;  /* 0x00000008ff327883 */ /* 0x000fca0008000000 */
[----:B------:R-:W-:Y:S07]  /*0440*/  BRA.U !UP3, `(.L_x_8) ;  /* 0x000000010b207547 */ /* 0x000fee000b800000 */
[----:B------:R-:W-:Y:S01]  /*0450*/  UISETP.NE.U32.AND UP2, UPT, UR4, URZ, UPT ;  /* 0x000000ff0400728c */ /* 0x000fe2000bf45070 */
[----:B-----5:R-:W-:Y:S01]  /*0460*/  FSETP.NEU.AND P0, PT, R49, RZ, PT ;  /* 0x000000ff3100720b */ /* 0x020fe20003f0d000 */
[----:B------:R-:W-:Y:S02]  /*0470*/  USEL UR4, URZ, 0xffffffff, UP0 ;  /* 0xffffffffff047887 */ /* 0x000fe40008000000 */
[----:B------:R-:W-:-:S10]  /*0480*/  UISETP.NE.AND.EX UP2, UPT, UR5, URZ, UPT, UP2 ;  /* 0x000000ff0500728c */ /* 0x000fd4000bf45320 */
[----:B------:R-:W-:Y:S01]  /*0490*/  VOTEU.ANY UP1, P0 ;  /* 0x0000000000ff7886 */ /* 0x000fe20000020100 */
[----:B------:R-:W-:-:S04]  /*04a0*/  @!UP2 USEL UR4, URZ, 0xffffffff, UP1 ;  /* 0xffffffffff04a887 */ /* 0x000fc80008800000 */
[----:B------:R-:W-:-:S04]  /*04b0*/  ULOP3.LUT UR4, UR4, 0x1, URZ, 0xc0, !UPT ;  /* 0x0000000104047892 */ /* 0x000fc8000f8ec0ff */
[----:B------:R-:W-:-:S11]  /*04c0*/  UISETP.NE.U32.AND UP2, UPT, UR4, 0x1, UPT ;  /* 0x000000010400788c */ /* 0x000fd6000bf45070 */
.L_x_8:
[----:B-12---:R-:W1:Y:S01]  /*04d0*/  SHFL.IDX PT, R2, R101, RZ, 0x1f ;  /* 0x00001fff65027589 */ /* 0x006e6200000e0000 */
[----:B------:R-:W-:-:S04]  /*04e0*/  UISETP.NE.AND UP1, UPT, UR8, 0x2, UPT ;  /* 0x000000020800788c */ /* 0x000fc8000bf25270 */
[----:B------:R-:W-:Y:S01]  /*04f0*/  USEL UR6, URZ, 0x1, UP1 ;  /* 0x00000001ff067887 */ /* 0x000fe20008800000 */
[----:B-1----:R-:W-:-:S13]  /*0500*/  ISETP.NE.AND P0, PT, R2, RZ, PT ;  /* 0x000000ff0200720c */ /* 0x002fda0003f05270 */
[----:B------:R-:W-:Y:S05]  /*0510*/  @P0 BRA `(.L_x_9) ;  /* 0x0000000000840947 */ /* 0x000fea0003800000 */
[----:B------:R-:W-:Y:S01]  /*0520*/  ELECT P0, URZ, PT ;  /* 0x0000000000ff782f */ /* 0x000fe20003800000 */
[----:B------:R-:W-:-:S12]  /*0530*/  BSSY.RECONVERGENT B0, `(.L_x_9) ;  /* 0x000001f000007945 */ /* 0x000fd80003800200 */
[----:B------:R-:W-:Y:S05]  /*0540*/  @!P0 BRA `(.L_x_10) ;  /* 0x0000000000748947 */ /* 0x000fea0003800000 */
[----:B------:R-:W1:Y:S01]  /*0550*/  S2UR UR5, SR_CgaCtaId ;  /* 0x00000000000579c3 */ /* 0x000e620000008800 */
[----:B------:R-:W-:Y:S01]  /*0560*/  UMOV UR7, 0x400 ;  /* 0x0000040000077882 */ /* 0x000fe20000000000 */
[----:B------:R-:W-:Y:S02]  /*0570*/  UMOV UR4, 0x1 ;  /* 0x0000000100047882 */ /* 0x000fe40000000000 */
[----:B------:R-:W-:-:S04]  /*0580*/  UIADD3 UR10, UPT, UPT, -UR4, 0x100000, URZ ;  /* 0x00100000040a7890 */ /* 0x000fc8000fffe1ff */
[----:B------:R-:W-:Y:S02]  /*0590*/  USHF.L.U32 UR11, UR10, 0xb, URZ ;  /* 0x0000000b0a0b7899 */ /* 0x000fe400080006ff */
[----:B------:R-:W-:Y:S02]  /*05a0*/  USHF.L.U32 UR10, UR10, 0x1, URZ ;  /* 0x000000010a0a7899 */ /* 0x000fe400080006ff */
[----:B-1----:R-:W-:Y:S01]  /*05b0*/  ULEA UR5, UR5, UR7, 0x18 ;  /* 0x0000000705057291 */ /* 0x002fe2000f8ec0ff */
[----:B------:R-:W1:Y:S11]  /*05c0*/  FENCE.VIEW.ASYNC.S ;  /* 0x00000000000073c6 */ /* 0x000e760000000000 */
[----:B-1----:R1:W2:Y:S01]  /*05d0*/  SYNCS.EXCH.64 URZ, [UR5], UR10 ;  /* 0x0000000a05ff75b2 */ /* 0x0022a20008000100 */
[----:B------:R1:W3:Y:S01]  /*05e0*/  SYNCS.EXCH.64 URZ, [UR5+0x50], UR10 ;  /* 0x0000500a05ff75b2 */ /* 0x0002e20008000100 */
[----:B------:R1:W4:Y:S01]  /*05f0*/  SYNCS.EXCH.64 URZ, [UR5+0x8], UR10 ;  /* 0x0000080a05ff75b2 */ /* 0x0003220008000100 */
[----:B------:R1:W1:Y:S01]  /*0600*/  SYNCS.EXCH.64 URZ, [UR5+0x58], UR10 ;  /* 0x0000580a05ff75b2 */ /* 0x0002620008000100 */
        /* <DEDUP_REMOVED lines=16> */
[----:B------:R-:W-:Y:S01]  /*0710*/  NOP ;  /* 0x0000000000007918 */ /* 0x000fe20000000000 */
.L_x_10:
[----:B-1----:R-:W-:Y:S05]  /*0720*/  BSYNC.RECONVERGENT B0 ;  /* 0x0000000000007941 */ /* 0x002fea0003800200 */
.L_x_9:
[----:B------:R-:W1:Y:S01]  /*0730*/  SHFL.IDX PT, R2, R101, RZ, 0x1f ;  /* 0x00001fff65027589 */ /* 0x000e6200000e0000 */
[----:B------:R-:W-:Y:S01]  /*0740*/  NOP ;  /* 0x0000000000007918 */ /* 0x000fe20000000000 */
[----:B-1----:R-:W-:-:S13]  /*0750*/  ISETP.NE.AND P0, PT, R2, 0x1, PT ;  /* 0x000000010200780c */ /* 0x002fda0003f05270 */
[----:B------:R-:W-:Y:S05]  /*0760*/  @P0 BRA `(.L_x_11) ;  /* 0x0000000000580947 */ /* 0x000fea0003800000 */
[----:B------:R-:W1:Y:S01]  /*0770*/  S2UR UR7, SR_CgaCtaId ;  /* 0x00000000000779c3 */ /* 0x000e620000008800 */
[----:B------:R-:W-:Y:S01]  /*0780*/  UMOV UR9, 0x400 ;  /* 0x0000040000097882 */ /* 0x000fe20000000000 */
[----:B------:R-:W-:Y:S01]  /*0790*/  UMOV UR5, 0x20 ;  /* 0x0000002000057882 */ /* 0x000fe20000000000 */
[----:B------:R-:W-:Y:S01]  /*07a0*/  UMOV UR4, 0x80 ;  /* 0x0000008000047882 */ /* 0x000fe20000000000 */
[----:B------:R-:W-:-:S04]  /*07b0*/  UIADD3 UR10, UPT, UPT, -UR5, 0x100000, URZ ;  /* 0x00100000050a7890 */ /* 0x000fc8000fffe1ff */
[----:B------:R-:W-:Y:S02]  /*07c0*/  USHF.L.U32 UR11, UR10, 0xb, URZ ;  /* 0x0000000b0a0b7899 */ /* 0x000fe400080006ff */
[----:B------:R-:W-:Y:S02]  /*07d0*/  USHF.L.U32 UR10, UR10, 0x1, URZ ;  /* 0x000000010a0a7899 */ /* 0x000fe400080006ff */
[----:B------:R-:W-:-:S04]  /*07e0*/  UIADD3 UR4, UPT, UPT, -UR4, 0x100000, URZ ;  /* 0x0010000004047890 */ /* 0x000fc8000fffe1ff */
[----:B------:R-:W-:Y:S02]  /*07f0*/  USHF.L.U32 UR5, UR4, 0xb, URZ ;  /* 0x0000000b04057899 */ /* 0x000fe400080006ff */
[----:B------:R-:W-:Y:S01]  /*0800*/  USHF.L.U32 UR4, UR4, 0x1, URZ ;  /* 0x0000000104047899 */ /* 0x000fe200080006ff */
[----:B------:R-:W-:Y:S01]  /*0810*/  ELECT P0, URZ, PT ;  /* 0x0000000000ff782f */ /* 0x000fe20003800000 */
[----:B-1----:R-:W-:Y:S01]  /*0820*/  ULEA UR7, UR7, UR9, 0x18 ;  /* 0x0000000907077291 */ /* 0x002fe2000f8ec0ff */
[----:B------:R-:W1:Y:S11]  /*0830*/  FENCE.VIEW.ASYNC.S ;  /* 0x00000000000073c6 */ /* 0x000e760000000000 */
[----:B-1----:R1:W1:Y:S01]  /*0840*/  SYNCS.EXCH.64 URZ, [UR7+0xa0], UR10 ;  /* 0x0000a00a07ff75b2 */ /* 0x0022620008000100 */
        /* <DEDUP_REMOVED lines=8> */
.L_x_11:
[----:B------:R-:W2:Y:S01]  /*08d0*/  SHFL.IDX PT, R2, R101, RZ, 0x1f ;  /* 0x00001fff65027589 */ /* 0x000ea200000e0000 */
[----:B------:R-:W-:Y:S01]  /*08e0*/  NOP ;  /* 0x0000000000007918 */ /* 0x000fe20000000000 */
[----:B--2---:R-:W-:-:S13]  /*08f0*/  ISETP.NE.AND P0, PT, R2, 0x3, PT ;  /* 0x000000030200780c */ /* 0x004fda0003f05270 */
[----:B------:R-:W-:Y:S05]  /*0900*/  @P0 BRA `(.L_x_12) ;  /* 0x0000000000300947 */ /* 0x000fea0003800000 */
[----:B-1----:R-:W1:Y:S01]  /*0910*/  S2UR UR5, SR_CgaCtaId ;  /* 0x00000000000579c3 */ /* 0x002e620000008800 */
[----:B------:R-:W-:Y:S01]  /*0920*/  UMOV UR7, 0x400 ;  /* 0x0000040000077882 */ /* 0x000fe20000000000 */
[----:B------:R-:W-:Y:S01]  /*0930*/  UMOV UR4, 0x20 ;  /* 0x0000002000047882 */ /* 0x000fe20000000000 */
[----:B------:R-:W-:Y:S01]  /*0940*/  ELECT P0, URZ, PT ;  /* 0x0000000000ff782f */ /* 0x000fe20003800000 */
[----:B------:R-:W-:-:S04]  /*0950*/  UIADD3 UR10, UPT, UPT, -UR4, 0x100000, URZ ;  /* 0x00100000040a7890 */ /* 0x000fc8000fffe1ff */
[----:B------:R-:W-:Y:S02]  /*0960*/  USHF.L.U32 UR11, UR10, 0xb, URZ ;  /* 0x0000000b0a0b7899 */ /* 0x000fe400080006ff */
[----:B------:R-:W-:Y:S02]  /*0970*/  USHF.L.U32 UR10, UR10, 0x1, URZ ;  /* 0x000000010a0a7899 */ /* 0x000fe400080006ff */
[----:B-1----:R-:W-:Y:S01]  /*0980*/  ULEA UR5, UR5, UR7, 0x18 ;  /* 0x0000000705057291 */ /* 0x002fe2000f8ec0ff */
[----:B------:R-:W1:Y:S11]  /*0990*/  FENCE.VIEW.ASYNC.S ;  /* 0x00000000000073c6 */ /* 0x000e760000000000 */
[----:B-1----:R2:W1:Y:S01]  /*09a0*/  SYNCS.EXCH.64 URZ, [UR5+0xe0], UR10 ;  /* 0x0000e00a05ff75b2 */ /* 0x0024620008000100 */
[----:B------:R2:W1:Y:S02]  /*09b0*/  SYNCS.EXCH.64 URZ, [UR5+0xe8], UR10 ;  /* 0x0000e80a05ff75b2 */ /* 0x0004640008000100 */
[----:B--2---:R-:W-:Y:S01]  /*09c0*/  NOP ;  /* 0x0000000000007918 */ /* 0x004fe20000000000 */
.L_x_12:
[----:B------:R-:W2:Y:S01]  /*09d0*/  SHFL.IDX PT, R2, R101, RZ, 0x1f ;  /* 0x00001fff65027589 */ /* 0x000ea200000e0000 */
[----:B------:R-:W-:Y:S01]  /*09e0*/  NOP ;  /* 0x0000000000007918 */ /* 0x000fe20000000000 */
[----:B--2---:R-:W-:-:S13]  /*09f0*/  ISETP.NE.AND P0, PT, R2, 0x4, PT ;  /* 0x000000040200780c */ /* 0x004fda0003f05270 */
[----:B------:R-:W-:Y:S05]  /*0a00*/  @P0 BRA `(.L_x_13) ;  /* 0x00000000004c0947 */ /* 0x000fea0003800000 */
[----:B-1----:R-:W1:Y:S01]  /*0a10*/  S2UR UR5, SR_CgaCtaId ;  /* 0x00000000000579c3 */ /* 0x002e620000008800 */
[----:B------:R-:W-:Y:S01]  /*0a20*/  UMOV UR9, 0x100 ;  /* 0x0000010000097882 */ /* 0x000fe20000000000 */
[----:B------:R-:W-:Y:S01]  /*0a30*/  UMOV UR7, 0x400 ;  /* 0x0000040000077882 */ /* 0x000fe20000000000 */
[----:B------:R-:W-:Y:S01]  /*0a40*/  USEL UR9, UR9, 0xe0, UP2 ;  /* 0x000000e009097887 */ /* 0x000fe20009000000 */
[----:B------:R-:W-:Y:S01]  /*0a50*/  UMOV UR4, 0x1 ;  /* 0x0000000100047882 */ /* 0x000fe20000000000 */
[----:B------:R-:W-:Y:S01]  /*0a60*/  ELECT P0, URZ, PT ;  /* 0x0000000000ff782f */ /* 0x000fe20003800000 */
[----:B------:R-:W-:-:S04]  /*0a70*/  UIADD3 UR10, UPT, UPT, -UR4, 0x100000, URZ ;  /* 0x00100000040a7890 */ /* 0x000fc8000fffe1ff */
[----:B------:R-:W-:Y:S02]  /*0a80*/  USHF.L.U32 UR11, UR10, 0xb, URZ ;  /* 0x0000000b0a0b7899 */ /* 0x000fe400080006ff */
[----:B------:R-:W-:Y:S02]  /*0a90*/  USHF.L.U32 UR10, UR10, 0x1, URZ ;  /* 0x000000010a0a7899 */ /* 0x000fe400080006ff */
[----:B------:R-:W-:-:S04]  /*0aa0*/  UIADD3 UR12, UPT, UPT, -UR9, 0x100000, URZ ;  /* 0x00100000090c7890 */ /* 0x000fc8000fffe1ff */
[----:B------:R-:W-:Y:S02]  /*0ab0*/  USHF.L.U32 UR13, UR12, 0xb, URZ ;  /* 0x0000000b0c0d7899 */ /* 0x000fe400080006ff */
[----:B------:R-:W-:Y:S02]  /*0ac0*/  USHF.L.U32 UR12, UR12, 0x1, URZ ;  /* 0x000000010c0c7899 */ /* 0x000fe400080006ff */
[----:B-1----:R-:W-:Y:S01]  /*0ad0*/  ULEA UR5, UR5, UR7, 0x18 ;  /* 0x0000000705057291 */ /* 0x002fe2000f8ec0ff */
[----:B------:R-:W1:Y:S11]  /*0ae0*/  FENCE.VIEW.ASYNC.S ;  /* 0x00000000000073c6 */ /* 0x000e760000000000 */
[----:B-1----:R2:W1:Y:S01]  /*0af0*/  SYNCS.EXCH.64 URZ, [UR5+0xf0], UR10 ;  /* 0x0000f00a05ff75b2 */ /* 0x0024620008000100 */
[----:B------:R2:W1:Y:S01]  /*0b00*/  SYNCS.EXCH.64 URZ, [UR5+0x100], UR12 ;  /* 0x0001000c05ff75b2 */ /* 0x0004620008000100 */
[----:B------:R2:W1:Y:S01]  /*0b10*/  SYNCS.EXCH.64 URZ, [UR5+0xf8], UR10 ;  /* 0x0000f80a05ff75b2 */ /* 0x0004620008000100 */
[----:B------:R2:W1:Y:S02]  /*0b20*/  SYNCS.EXCH.64 URZ, [UR5+0x108], UR12 ;  /* 0x0001080c05ff75b2 */ /* 0x0004640008000100 */
[----:B--2---:R-:W-:Y:S01]  /*0b30*/  NOP ;  /* 0x0000000000007918 */ /* 0x004fe20000000000 */
.L_x_13:
[----:B------:R-:W2:Y:S01]  /*0b40*/  SHFL.IDX PT, R2, R101, RZ, 0x1f ;  /* 0x00001fff65027589 */ /* 0x000ea200000e0000 */
[----:B------:R-:W-:Y:S01]  /*0b50*/  NOP ;  /* 0x0000000000007918 */ /* 0x000fe20000000000 */
[----:B--2---:R-:W-:-:S13]  /*0b60*/  ISETP.NE.AND P0, PT, R2, 0x5, PT ;  /* 0x000000050200780c */ /* 0x004fda0003f05270 */
[----:B------:R-:W-:Y:S05]  /*0b70*/  @P0 BRA `(.L_x_14) ;  /* 0x0000000000580947 */ /* 0x000fea0003800000 */
[----:B-1----:R-:W1:Y:S01]  /*0b80*/  S2UR UR7, SR_CgaCtaId ;  /* 0x00000000000779c3 */ /* 0x002e620000008800 */
        /* <DEDUP_REMOVED lines=19> */
[----:B------:R2:W1:Y:S02]  /*0cc0*/  SYNCS.EXCH.64 URZ, [UR7+0x148], UR4 ;  /* 0x0001480407ff75b2 */ /* 0x0004640008000100 */
[----:B--2---:R-:W-:Y:S01]  /*0cd0*/  NOP ;  /* 0x0000000000007918 */ /* 0x004fe20000000000 */
.L_x_14:
        /* <DEDUP_REMOVED lines=18> */
.L_x_15:
[----:B-1----:R-:W1:Y:S01]  /*0e00*/  S2UR UR5, SR_CTAID.X ;  /* 0x00000000000579c3 */ /* 0x002e620000002500 */
[----:B------:R-:W-:-:S05]  /*0e10*/  CS2R.32 R95, SR_CgaSize ;  /* 0x00000000005f7805 */ /* 0x000fca0000008a00 */
[----:B------:R-:W-:-:S05]  /*0e20*/  IMAD R95, R95, -0xa0, RZ ;  /* 0xffffff605f5f7824 */ /* 0x000fca00078e02ff */
[----:B------:R-:W-:-:S14]  /*0e30*/  R2UR UR9, R95 ;  /* 0x000000005f0972ca */ /* 0x000fdc00000e0000 */
[----:B------:R-:W2:Y:S01]  /*0e40*/  LDCU UR9, c[0x0][UR9+0x2b0] ;  /* 0x00005600090977ac */ /* 0x000ea20008000800 */
[----:B------:R-:W-:Y:S01]  /*0e50*/  NOP ;  /* 0x0000000000007918 */ /* 0x000fe20000000000 */
[----:B------:R-:W-:-:S05]  /*0e60*/  CS2R.32 R95, SR_CgaSize ;  /* 0x00000000005f7805 */ /* 0x000fca0000008a00 */
[----:B------:R-:W-:-:S05]  /*0e70*/  IMAD R95, R95, -0xa0, RZ ;  /* 0xffffff605f5f7824 */ /* 0x000fca00078e02ff */
[----:B------:R-:W-:-:S14]  /*0e80*/  R2UR UR7, R95 ;  /* 0x000000005f0772ca */ /* 0x000fdc00000e0000 */
[----:B------:R-:W3:Y:S01]  /*0e90*/  LDCU UR7, c[0x0][UR7+0x2b4] ;  /* 0x00005680070777ac */ /* 0x000ee20008000800 */
[----:B------:R-:W4:Y:S08]  /*0ea0*/  S2UR UR4, SR_CTAID.Y ;  /* 0x00000000000479c3 */ /* 0x000f300000002600 */
[----:B------:R-:W3:Y:S01]  /*0eb0*/  LDC R10, c[0x0][0xb24] ;  /* 0x0002c900ff0a7b82 */ /* 0x000ee20000000800 */
[----:B-1----:R-:W-:-:S02]  /*0ec0*/  I2FP.F32.U32 R95, UR5 ;  /* 0x00000005005f7c45 */ /* 0x002fc40008201000 */
[----:B------:R-:W-:-:S05]  /*0ed0*/  CS2R.32 R3, SR_CgaSize ;  /* 0x0000000000037805 */ /* 0x000fca0000008a00 */
[----:B------:R-:W-:-:S06]  /*0ee0*/  IMAD R3, R3, -0xa0, RZ ;  /* 0xffffff6003037824 */ /* 0x000fcc00078e02ff */
[----:B------:R-:W1:Y:S01]  /*0ef0*/  LDC R3, c[0x0][R3+0x2a0] ;  /* 0x0000a80003037b82 */ /* 0x000e620000000800 */
[----:B------:R-:W-:Y:S01]  /*0f00*/  MOV R15, UR5 ;  /* 0x00000005000f7c02 */ /* 0x000fe20008000f00 */
[----:B--2---:R-:W-:Y:S01]  /*0f10*/  FMUL R95, R95, UR9 ;  /* 0x000000095f5f7c20 */ /* 0x004fe20008400000 */
[----:B----4-:R-:W-:Y:S02]  /*0f20*/  I2FP.F32.U32 R94, UR4 ;  /* 0x00000004005e7c45 */ /* 0x010fe40008201000 */
[----:B------:R-:W-:-:S05]  /*0f30*/  CS2R.32 R2, SR_CgaSize ;  /* 0x0000000000027805 */ /* 0x000fca0000008a00 */
[----:B------:R-:W-:-:S06]  /*0f40*/  IMAD R2, R2, -0xa0, RZ ;  /* 0xffffff6002027824 */ /* 0x000fcc00078e02ff */
[----:B------:R-:W2:Y:S01]  /*0f50*/  LDC R2, c[0x0][R2+0x2a4] ;  /* 0x0000a90002027b82 */ /* 0x000ea20000000800 */
[----:B------:R-:W-:Y:S01]  /*0f60*/  MOV R14, UR4 ;  /* 0x00000004000e7c02 */ /* 0x000fe20008000f00 */
[----:B------:R-:W4:Y:S01]  /*0f70*/  F2I.U32.TRUNC.NTZ R95, R95 ;  /* 0x0000005f005f7305 */ /* 0x000f22000020f000 */
[----:B---3--:R-:W-:-:S05]  /*0f80*/  FMUL R94, R94, UR7 ;  /* 0x000000075e5e7c20 */ /* 0x008fca0008400000 */
[----:B------:R-:W-:Y:S01]  /*0f90*/  BAR.SYNC.DEFER_BLOCKING 0x0 ;  /* 0x0000000000007b1d */ /* 0x000fe20000010000 */
[----:B------:R-:W-:-:S05]  /*0fa0*/  ISETP.GE.AND P0, PT, R10, 0x1, PT ;  /* 0x000000010a00780c */ /* 0x000fca0003f06270 */
[----:B------:R-:W3:Y:S02]  /*0fb0*/  F2I.U32.TRUNC.NTZ R94, R94 ;  /* 0x0000005e005e7305 */ /* 0x000ee4000020f000 */
[----:B------:R-:W2:Y:S01]  /*0fc0*/  S2UR UR36, SR_CTAID.Z ;  /* 0x00000000002479c3 */ /* 0x000ea20000002700 */
[----:B----4-:R-:W-:-:S05]  /*0fd0*/  IADD3 R95, PT, PT, -R95, RZ, RZ ;  /* 0x000000ff5f5f7210 */ /* 0x010fca0007ffe1ff */
[----:B-1----:R-:W-:Y:S01]  /*0fe0*/  IMAD R95, R3, R95, UR5 ;  /* 0x00000005035f7e24 */ /* 0x002fe2000f8e025f */
[----:B---3--:R-:W-:-:S05]  /*0ff0*/  IADD3 R94, PT, PT, -R94, RZ, RZ ;  /* 0x000000ff5e5e7210 */ /* 0x008fca0007ffe1ff */
[----:B--2---:R-:W-:Y:S01]  /*1000*/  IMAD R94, R2, R94, UR4 ;  /* 0x00000004025e7e24 */ /* 0x004fe2000f8e025e */
[----:B------:R-:W-:Y:S06]  /*1010*/  @!P0 BRA `(.L_x_16) ;  /* 0x0000000000b88947 */ /* 0x000fec0003800000 */
[----:B------:R-:W1:Y:S01]  /*1020*/  LDC.64 R4, c[0x0][0xb18] ;  /* 0x0002c600ff047b82 */ /* 0x000e620000000a00 */
[----:B------:R-:W-:-:S07]  /*1030*/  ISETP.NE.AND P0, PT, R10, 0x1, PT ;  /* 0x000000010a00780c */ /* 0x000fce0003f05270 */
[----:B------:R-:W2:Y:S08]  /*1040*/  LDC R9, c[0x0][0xb0c] ;  /* 0x0002c300ff097b82 */ /* 0x000eb00000000800 */
[----:B------:R-:W3:Y:S08]  /*1050*/  LDC R12, c[0x0][0x370] ;  /* 0x0000dc00ff0c7b82 */ /* 0x000ef00000000800 */
[----:B------:R-:W4:Y:S01]  /*1060*/  LDC R11, c[0x0][0x374] ;  /* 0x0000dd00ff0b7b82 */ /* 0x000f220000000800 */
[----:B-1----:R-:W-:-:S07]  /*1070*/  ISETP.NE.AND P1, PT, R4, 0x1, PT ;  /* 0x000000010400780c */ /* 0x002fce0003f25270 */
[----:B------:R-:W3:Y:S01]  /*1080*/  LDC.64 R6, c[0x0][0xb10] ;  /* 0x0002c400ff067b82 */ /* 0x000ee20000000a00 */
[----:B--2---:R-:W-:-:S07]  /*1090*/  ISETP.NE.AND P2, PT, R9, 0x1, PT ;  /* 0x000000010900780c */ /* 0x004fce0003f45270 */
[----:B------:R-:W1:Y:S08]  /*10a0*/  LDC R8, c[0x0][0xb20] ;  /* 0x0002c800ff087b82 */ /* 0x000e700000000800 */
[----:B------:R-:W2:Y:S01]  /*10b0*/  LDC.64 R2, c[0x0][0xb28] ;  /* 0x0002ca00ff027b82 */ /* 0x000ea20000000a00 */
[----:B----4-:R-:W-:-:S04]  /*10c0*/  IMAD.HI.U32 R13, R11, R5, RZ ;  /* 0x000000050b0d7227 */ /* 0x010fc800078e00ff */
[----:B------:R-:W-:-:S04]  /*10d0*/  IMAD.HI.U32 R5, R14, R5, RZ ;  /* 0x000000050e057227 */ /* 0x000fc800078e00ff */
[----:B---3--:R-:W-:-:S05]  /*10e0*/  IMAD.HI.U32 R16, R12, R6, RZ ;  /* 0x000000060c107227 */ /* 0x008fca00078e00ff */
[-C--:B------:R-:W-:Y:S01]  /*10f0*/  @P2 SHF.R.U32.HI R12, RZ, R7.reuse, R16 ;  /* 0x00000007ff0c2219 */ /* 0x080fe20000011610 */
[----:B------:R-:W-:Y:S01]  /*1100*/  IMAD.HI.U32 R16, R15, R6, RZ ;  /* 0x000000060f107227 */ /* 0x000fe200078e00ff */
[-C--:B-1----:R-:W-:Y:S02]  /*1110*/  @P1 SHF.R.U32.HI R11, RZ, R8.reuse, R13 ;  /* 0x00000008ff0b1219 */ /* 0x082fe4000001160d */
[----:B------:R-:W-:Y:S02]  /*1120*/  SHF.R.U32.HI R5, RZ, R8, R5 ;  /* 0x00000008ff057219 */ /* 0x000fe40000011605 */
[----:B------:R-:W-:Y:S02]  /*1130*/  SHF.R.U32.HI R16, RZ, R7, R16 ;  /* 0x00000007ff107219 */ /* 0x000fe40000011610 */
[----:B------:R-:W-:Y:S01]  /*1140*/  SEL R5, R14, R5, !P1 ;  /* 0x000000050e057207 */ /* 0x000fe20004800000 */
[----:B--2---:R-:W-:Y:S01]  /*1150*/  IMAD.HI.U32 R13, R11, R2, RZ ;  /* 0x000000020b0d7227 */ /* 0x004fe200078e00ff */
[----:B------:R-:W-:-:S03]  /*1160*/  SEL R16, R15, R16, !P2 ;  /* 0x000000100f107207 */ /* 0x000fc60005000000 */
[----:B------:R-:W-:Y:S01]  /*1170*/  IMAD.HI.U32 R6, R12, R2, RZ ;  /* 0x000000020c067227 */ /* 0x000fe200078e00ff */
[----:B------:R-:W-:-:S04]  /*1180*/  @P0 SHF.R.U32.HI R11, RZ, R3, R13 ;  /* 0x00000003ff0b0219 */ /* 0x000fc8000001160d */
[----:B------:R-:W-:Y:S01]  /*1190*/  @P0 SHF.R.U32.HI R12, RZ, R3, R6 ;  /* 0x00000003ff0c0219 */ /* 0x000fe20000011606 */
[----:B------:R-:W-:-:S04]  /*11a0*/  IMAD R11, R11, R10, RZ ;  /* 0x0000000a0b0b7224 */ /* 0x000fc800078e02ff */
[----:B------:R-:W-:Y:S01]  /*11b0*/  IMAD R6, R12, R10, RZ ;  /* 0x0000000a0c067224 */ /* 0x000fe200078e02ff */
[----:B------:R-:W-:-:S04]  /*11c0*/  ISETP.GE.AND P1, PT, R5, R11, PT ;  /* 0x0000000b0500720c */ /* 0x000fc80003f26270 */
[----:B------:R-:W-:Y:S01]  /*11d0*/  ISETP.GE.OR P1, PT, R16, R6, P1 ;  /* 0x000000061000720c */ /* 0x000fe20000f26670 */
[----:B------:R-:W-:-:S05]  /*11e0*/  IMAD.HI.U32 R6, R5, R2, RZ ;  /* 0x0000000205067227 */ /* 0x000fca00078e00ff */
[----:B------:R-:W-:-:S04]  /*11f0*/  SHF.R.U32.HI R6, RZ, R3, R6 ;  /* 0x00000003ff067219 */ /* 0x000fc80000011606 */
[----:B------:R-:W-:-:S03]  /*1200*/  SEL R6, R5, R6, !P0 ;  /* 0x0000000605067207 */ /* 0x000fc60004000000 */
[----:B------:R-:W-:Y:S01]  /*1210*/  @!P1 IMAD.HI.U32 R7, R16, R2, RZ ;  /* 0x0000000210079227 */ /* 0x000fe200078e00ff */
[----:B------:R-:W-:-:S04]  /*1220*/  IADD3 R2, PT, PT, -R6, RZ, RZ ;  /* 0x000000ff06027210 */ /* 0x000fc80007ffe1ff */
[----:B------:R-:W-:Y:S01]  /*1230*/  @!P1 SHF.R.U32.HI R3, RZ, R3, R7 ;  /* 0x00000003ff039219 */ /* 0x000fe20000011607 */
[----:B------:R-:W-:Y:S01]  /*1240*/  IMAD R2, R10, R2, R5 ;  /* 0x000000020a027224 */ /* 0x000fe200078e0205 */
[----:B------:R-:W-:Y:S02]  /*1250*/  IADD3 R7, PT, PT, -R5, RZ, RZ ;  /* 0x000000ff05077210 */ /* 0x000fe40007ffe1ff */
[----:B------:R-:W-:-:S03]  /*1260*/  @!P1 SEL R3, R16, R3, !P0 ;  /* 0x0000000310039207 */ /* 0x000fc60004000000 */
[----:B------:R-:W-:Y:S02]  /*1270*/  IMAD R7, R4, R7, R14 ;  /* 0x0000000704077224 */ /* 0x000fe400078e020e */
[--C-:B------:R-:W-:Y:S02]  /*1280*/  @!P1 IMAD.IADD R6, R6, 0x1, -R3.reuse ;  /* 0x0000000106069824 */ /* 0x100fe400078e0a03 */
[----:B------:R-:W-:Y:S01]  /*1290*/  @!P1 IMAD R3, R2, R12, R3 ;  /* 0x0000000c02039224 */ /* 0x000fe200078e0203 */
[----:B------:R-:W-:Y:S01]  /*12a0*/  IADD3 R2, PT, PT, -R16, RZ, RZ ;  /* 0x000000ff10027210 */ /* 0x000fe20007ffe1ff */
[----:B------:R-:W-:Y:S02]  /*12b0*/  @!P1 IMAD R5, R6, R10, R16 ;  /* 0x0000000a06059224 */ /* 0x000fe400078e0210 */
[----:B------:R-:W-:Y:S02]  /*12c0*/  @!P1 IMAD.MOV.U32 R16, RZ, RZ, R3 ;  /* 0x000000ffff109224 */ /* 0x000fe400078e0003 */
[----:B------:R-:W-:-:S02]  /*12d0*/  IMAD R2, R9, R2, R15 ;  /* 0x0000000209027224 */ /* 0x000fc400078e020f */
[----:B------:R-:W-:Y:S02]  /*12e0*/  IMAD R14, R5, R4, R7 ;  /* 0x00000004050e7224 */ /* 0x000fe400078e0207 */
[----:B------:R-:W-:Y:S02]  /*12f0*/  IMAD R15, R16, R9, R2 ;  /* 0x00000009100f7224 */ /* 0x000fe400078e0202 */
.L_x_16:
[----:B------:R-:W1:Y:S01]  /*1300*/  LDCU UR4, c[0x0][0xb30] ;  /* 0x00016600ff0477ac */ /* 0x000e620008000800 */
[----:B------:R-:W2:Y:S08]  /*1310*/  S2UR UR37, SR_CgaCtaId ;  /* 0x00000000002579c3 */ /* 0x000eb00000008800 */
[----:B------:R-:W3:Y:S01]  /*1320*/  LDC R40, c[0x0][0xb24] ;  /* 0x0002c900ff287b82 */ /* 0x000ee20000000800 */
[----:B-1----:R-:W-:-:S09]  /*1330*/  UISETP.NE.AND UP1, UPT, UR4, 0x1, UPT ;  /* 0x000000010400788c */ /* 0x002fd2000bf25270 */
[----:B--2---:R-:W-:Y:S05]  /*1340*/  BRA.U UP1, `(.L_x_17) ;  /* 0x0000000101407547 */ /* 0x004fea000b800000 */
[----:B------:R-:W1:Y:S08]  /*1350*/  LDC.64 R4, c[0x0][0xb10] ;  /* 0x0002c400ff047b82 */ /* 0x000e700000000a00 */
[----:B------:R-:W2:Y:S08]  /*1360*/  LDC.64 R2, c[0x0][0xb18] ;  /* 0x0002c600ff027b82 */ /* 0x000eb00000000a00 */
[----:B------:R-:W4:Y:S08]  /*1370*/  LDC R6, c[0x0][0xb20] ;  /* 0x0002c800ff067b82 */ /* 0x000f300000000800 */
[----:B------:R-:W3:Y:S01]  /*1380*/  LDC R7, c[0x0][0xb0c] ;  /* 0x0002c300ff077b82 */ /* 0x000ee20000000800 */
[----:B-1----:R-:W-:-:S05]  /*1390*/  IMAD.HI.U32 R4, R15, R4, RZ ;  /* 0x000000040f047227 */ /* 0x002fca00078e00ff */
[----:B------:R-:W-:Y:S01]  /*13a0*/  SHF.R.U32.HI R4, RZ, R5, R4 ;  /* 0x00000005ff047219 */ /* 0x000fe20000011604 */
[----:B--2---:R-:W-:Y:S01]  /*13b0*/  IMAD.HI.U32 R3, R14, R3, RZ ;  /* 0x000000030e037227 */ /* 0x004fe200078e00ff */
[----:B------:R-:W-:-:S04]  /*13c0*/  ISETP.NE.AND P0, PT, R2, 0x1, PT ;  /* 0x000000010200780c */ /* 0x000fc80003f05270 */
[----:B----4-:R-:W-:-:S04]  /*13d0*/  SHF.R.U32.HI R3, RZ, R6, R3 ;  /* 0x00000006ff037219 */ /* 0x010fc80000011603 */
[----:B------:R-:W-:Y:S02]  /*13e0*/  SEL R3, R14, R3, !P0 ;  /* 0x000000030e037207 */ /* 0x000fe40004000000 */
[----:B---3--:R-:W-:-:S04]  /*13f0*/  ISETP.NE.AND P1, PT, R7, 0x1, PT ;  /* 0x000000010700780c */ /* 0x008fc80003f25270 */
[----:B------:R-:W-:-:S05]  /*1400*/  SEL R4, R15, R4, !P1 ;  /* 0x000000040f047207 */ /* 0x000fca0004800000 */
[----:B------:R-:W-:Y:S02]  /*1410*/  IMAD.IADD R5, R3, 0x1, -R4 ;  /* 0x0000000103057824 */ /* 0x000fe400078e0a04 */
[----:B------:R-:W-:Y:S02]  /*1420*/  IMAD.IADD R3, R4, 0x1, -R3 ;  /* 0x0000000104037824 */ /* 0x000fe400078e0a03 */
[----:B------:R-:W-:Y:S02]  /*1430*/  IMAD R15, R5, R7, R15 ;  /* 0x00000007050f7224 */ /* 0x000fe400078e020f */
[----:B------:R-:W-:-:S07]  /*1440*/  IMAD R14, R3, R2, R14 ;  /* 0x00000002030e7224 */ /* 0x000fce00078e020e */
.L_x_17:
[----:B------:R-:W-:Y:S01]  /*1450*/  BAR.SYNC.DEFER_BLOCKING 0x0 ;  /* 0x0000000000007b1d */ /* 0x000fe20000010000 */
[----:B------:R-:W-:Y:S01]  /*1460*/  UISETP.NE.AND UP1, UPT, UR8, 0x2, UPT ;  /* 0x000000020800788c */ /* 0x000fe2000bf25270 */
[----:B------:R-:W-:Y:S02]  /*1470*/  ISETP.NE.OR P5, PT, R0, 0x2, !P5 ;  /* 0x000000020000780c */ /* 0x000fe40006fa5670 */
[----:B------:R-:W-:-:S06]  /*1480*/  LOP3.LUT R2, R108, 0x1f, RZ, 0xc0, !PT ;  /* 0x0000001f6c027812 */ /* 0x000fcc00078ec0ff */
[----:B------:R-:W-:Y:S05]  /*1490*/  BRA.U UP1, `(.L_x_18) ;  /* 0x0000001501647547 */ /* 0x000fea000b800000 */
[----:B------:R-:W1:Y:S01]  /*14a0*/  LDCU UR13, c[0x0][0x38c] ;  /* 0x00007180ff0d77ac */ /* 0x000e620008000800 */
[----:B------:R-:W2:Y:S01]  /*14b0*/  LDC R8, c[0x0][0x370] ;  /* 0x0000dc00ff087b82 */ /* 0x000ea20000000800 */
[----:B------:R-:W-:Y:S01]  /*14c0*/  PLOP3.LUT P1, PT, PT, PT, UP2, 0x80, 0x8 ;  /* 0x000000000008781c */ /* 0x000fe20003f2f028 */
[----:B------:R-:W-:Y:S01]  /*14d0*/  IMAD.MOV.U32 R17, RZ, RZ, 0x1 ;  /* 0x00000001ff117424 */ /* 0x000fe200078e00ff */
[----:B------:R-:W-:Y:S01]  /*14e0*/  ISETP.EQ.OR P4, PT, R2, RZ, P5 ;  /* 0x000000ff0200720c */ /* 0x000fe20002f82670 */
[----:B------:R-:W-:Y:S01]  /*14f0*/  IMAD.MOV.U32 R16, RZ, RZ, RZ ;  /* 0x000000ffff107224 */ /* 0x000fe200078e00ff */
[----:B------:R-:W-:Y:S02]  /*1500*/  PLOP3.LUT P1, PT, P1, PT, PT, 0x8, 0x80 ;  /* 0x000000000080781c */ /* 0x000fe40000f2e170 */
[----:B------:R-:W-:Y:S01]  /*1510*/  CS2R R12, SRZ ;  /* 0x00000000000c7805 */ /* 0x000fe2000001ff00 */
[----:B------:R-:W-:Y:S01]  /*1520*/  IMAD.MOV.U32 R11, RZ, RZ, 0x1 ;  /* 0x00000001ff0b7424 */ /* 0x000fe200078e00ff */
[----:B------:R-:W4:Y:S01]  /*1530*/  LDC R0, c[0x0][0x374] ;  /* 0x0000dd00ff007b82 */ /* 0x000f220000000800 */
[----:B------:R-:W2:Y:S01]  /*1540*/  LDCU.64 UR22, c[0x0][0x348] ;  /* 0x00006900ff1677ac */ /* 0x000ea20008000a00 */
[----:B------:R-:W-:Y:S01]  /*1550*/  UMOV UR6, URZ ;  /* 0x000000ff00067c82 */ /* 0x000fe20008000000 */
[----:B-1----:R-:W-:-:S04]  /*1560*/  UIADD3 UR5, UPT, UPT, UR13, 0x3f, URZ ;  /* 0x0000003f0d057890 */ /* 0x002fc8000fffe0ff */
[----:B------:R-:W-:-:S04]  /*1570*/  USHF.R.S32.HI UR4, URZ, 0x1f, UR5 ;  /* 0x0000001fff047899 */ /* 0x000fc80008011405 */
[----:B------:R-:W-:-:S04]  /*1580*/  ULEA.HI UR4, UR4, UR5, URZ, 0x6 ;  /* 0x0000000504047291 */ /* 0x000fc8000f8f30ff */
[----:B------:R-:W-:Y:S02]  /*1590*/  USHF.R.S32.HI UR15, URZ, 0x6, UR4 ;  /* 0x00000006ff0f7899 */ /* 0x000fe40008011404 */
[----:B------:R-:W-:Y:S02]  /*15a0*/  UIADD3 UR4, UPT, UPT, UR13, -0x1, URZ ;  /* 0xffffffff0d047890 */ /* 0x000fe4000fffe0ff */
[----:B------:R-:W-:Y:S02]  /*15b0*/  UISETP.LT.U32.AND UP0, UPT, UR15, 0xa, UPT ;  /* 0x0000000a0f00788c */ /* 0x000fe4000bf01070 */
[----:B------:R-:W-:Y:S02]  /*15c0*/  UISETP.GE.U32.AND UP1, UPT, UR4, -0x7f, UPT ;  /* 0xffffff810400788c */ /* 0x000fe4000bf26070 */
[----:B------:R-:W-:Y:S02]  /*15d0*/  USEL UR14, UR15, 0xa, UP0 ;  /* 0x0000000a0f0e7887 */ /* 0x000fe40008000000 */
[----:B------:R-:W-:-:S02]  /*15e0*/  UIADD3 UR13, UPT, UPT, UR13, 0x7e, URZ ;  /* 0x0000007e0d0d7890 */ /* 0x000fc4000fffe0ff */
[----:B------:R-:W-:Y:S02]  /*15f0*/  UIADD3 UR5, UPT, UPT, UR14, -0x1, URZ ;  /* 0xffffffff0e057890 */ /* 0x000fe4000fffe0ff */
[----:B------:R-:W-:-:S03]  /*1600*/  UIADD3 UR7, UPT, UPT, UR15, -UR14, URZ ;  /* 0x8000000e0f077290 */ /* 0x000fc6000fffe0ff */
[----:B------:R-:W-:-:S04]  /*1610*/  @UP1 UIADD3 UR5, UPT, UPT, UR14, URZ, URZ ;  /* 0x000000ff0e051290 */ /* 0x000fc8000fffe0ff */
[----:B--2---:R-:W-:-:S12]  /*1620*/  UIADD3 UR5, UPT, UPT, UR5, 0x1, URZ ;  /* 0x0000000105057890 */ /* 0x004fd8000fffe0ff */
.L_x_36:
[----:B------:R-:W-:Y:S01]  /*1630*/  UISETP.NE.AND UP0, UPT, UR37, URZ, UPT ;  /* 0x000000ff2500728c */ /* 0x000fe2000bf05270 */
[----:B------:R-:W1:Y:S08]  /*1640*/  S2UR UR37, SR_CgaCtaId ;  /* 0x00000000002579c3 */ /* 0x000e700000008800 */
[----:B------:R-:W-:Y:S05]  /*1650*/  BRA.U UP0, `(.L_x_19) ;  /* 0x0000000100347547 */ /* 0x000fea000b800000 */
[----:B------:R-:W2:Y:S01]  /*1660*/  S2R R2, SR_CgaCtaId ;  /* 0x0000000000027919 */ /* 0x000ea20000008800 */
[----:B------:R-:W-:-:S04]  /*1670*/  MOV R3, 0x400 ;  /* 0x0000040000037802 */ /* 0x000fc80000000f00 */
[----:B--2---:R-:W-:Y:S02]  /*1680*/  LEA R2, R2, R3, 0x18 ;  /* 0x0000000302027211 */ /* 0x004fe400078ec0ff */
[----:B------:R-:W-:-:S03]  /*1690*/  SHF.L.U32 R3, R11, 0x1f, RZ ;  /* 0x0000001f0b037819 */ /* 0x000fc600000006ff */
[----:B------:R-:W-:-:S04]  /*16a0*/  IMAD R2, R12, 0x8, R2 ;  /* 0x000000080c027824 */ /* 0x000fc800078e0202 */
[----:B------:R-:W2:Y:S02]  /*16b0*/  SYNCS.PHASECHK.TRANS64.TRYWAIT P0, [R2+URZ+0x160], R3 ;  /* 0x00016003020075a7 */ /* 0x000ea400080011ff */
[----:B--2---:R-:W-:Y:S05]  /*16c0*/  @!P0 BRA `(.L_x_20) ;  /* 0x0000007c00548947 */ /* 0x004fea0003800000 */
.L_x_132:
[----:B------:R-:W-:Y:S01]  /*16d0*/  VIADD R12, R12, 0x1 ;  /* 0x000000010c0c7836 */ /* 0x000fe20000000000 */
[----:B------:R2:W-:Y:S04]  /*16e0*/  SYNCS.ARRIVE.TRANS64.A1T0 RZ, [R2+URZ+0x150], RZ ;  /* 0x000150ff02ff79a7 */ /* 0x0005e800081000ff */
[----:B------:R-:W-:-:S04]  /*16f0*/  ISETP.NE.AND P0, PT, R12, 0x2, PT ;  /* 0x000000020c00780c */ /* 0x000fc80003f05270 */
[----:B------:R-:W-:Y:S02]  /*1700*/  SEL R12, R12, RZ, P0 ;  /* 0x000000ff0c0c7207 */ /* 0x000fe40000000000 */
[----:B--2---:R-:W-:-:S04]  /*1710*/  SEL R2, RZ, 0x1, P0 ;  /* 0x00000001ff027807 */ /* 0x004fc80000000000 */
[----:B------:R-:W-:-:S07]  /*1720*/  LOP3.LUT R11, R11, R2, RZ, 0x3c, !PT ;  /* 0x000000020b0b7212 */ /* 0x000fce00078e3cff */
.L_x_19:
[----:B------:R-:W-:Y:S01]  /*1730*/  UMOV UR4, 0x400 ;  /* 0x0000040000047882 */ /* 0x000fe20000000000 */
[----:B------:R-:W-:Y:S01]  /*1740*/  SHF.L.U32 R2, R17, 0x1f, RZ ;  /* 0x0000001f11027819 */ /* 0x000fe200000006ff */
[----:B-1----:R-:W-:Y:S01]  /*1750*/  ULEA UR4, UR37, UR4, 0x18 ;  /* 0x0000000425047291 */ /* 0x002fe2000f8ec0ff */
[----:B------:R-:W-:Y:S01]  /*1760*/  R2UR UR35, R15 ;  /* 0x000000000f2372ca */ /* 0x000fe200000e0000 */
[----:B------:R-:W-:Y:S01]  /*1770*/  UISETP.GE.U32.AND UP0, UPT, UR13, 0x7f, UPT ;  /* 0x0000007f0d00788c */ /* 0x000fe2000bf06070 */
[----:B------:R-:W-:Y:S01]  /*1780*/  R2UR UR18, R14 ;  /* 0x000000000e1272ca */ /* 0x000fe200000e0000 */
[----:B------:R-:W-:Y:S01]  /*1790*/  ULEA UR8, UR6, UR4, 0x3 ;  /* 0x0000000406087291 */ /* 0x000fe2000f8e18ff */
[----:B------:R-:W-:-:S08]  /*17a0*/  UMOV UR21, URZ ;  /* 0x000000ff00157c82 */ /* 0x000fd00008000000 */
[----:B------:R1:W2:Y:S01]  /*17b0*/  SYNCS.PHASECHK.TRANS64.TRYWAIT P0, [UR8+0x50], R2 ;  /* 0x00005002ff0075a7 */ /* 0x0002a20008001108 */
[----:B------:R-:W-:Y:S02]  /*17c0*/  USHF.L.U32 UR35, UR35, 0x6, URZ ;  /* 0x0000000623237899 */ /* 0x000fe400080006ff */
[----:B------:R-:W-:Y:S01]  /*17d0*/  USHF.L.U32 UR18, UR18, 0x8, URZ ;  /* 0x0000000812127899 */ /* 0x000fe200080006ff */
[----:B------:R-:W-:Y:S11]  /*17e0*/  BRA.U !UP0, `(.L_x_21) ;  /* 0x0000000108c07547 */ /* 0x000ff6000b800000 */
[----:B------:R-:W-:Y:S01]  /*17f0*/  UIADD3 UR10, UPT, UPT, UR18, 0x80, URZ ;  /* 0x00000080120a7890 */ /* 0x000fe2000fffe0ff */
[----:B------:R-:W-:Y:S01]  /*1800*/  UMOV UR24, URZ ;  /* 0x000000ff00187c82 */ /* 0x000fe20008000000 */
[----:B------:R-:W-:-:S10]  /*1810*/  UMOV UR25, UR6 ;  /* 0x0000000600197c82 */ /* 0x000fd40008000000 */
.L_x_26:
[----:B-1----:R-:W-:Y:S01]  /*1820*/  ULEA UR33, UR25, UR4, 0x3 ;  /* 0x0000000419217291 */ /* 0x002fe2000f8e18ff */
[----:B--2---:R-:W-:Y:S01]  /*1830*/  @!P5 MOV R3, 0x5000 ;  /* 0x000050000003d802 */ /* 0x004fe20000000f00 */
[----:B--2---:R-:W-:Y:S10]  /*1840*/  @P0 BRA `(.L_x_22) ;  /* 0x00000000000c0947 */ /* 0x004ff40003800000 */
[----:B------:R-:W-:-:S04]  /*1850*/  SHF.L.U32 R4, R17, 0x1f, RZ ;  /* 0x0000001f11047819 */ /* 0x000fc800000006ff */
[----:B------:R-:W2:Y:S02]  /*1860*/  SYNCS.PHASECHK.TRANS64.TRYWAIT P0, [UR33+0x50], R4 ;  /* 0x00005004ff0075a7 */ /* 0x000ea40008001121 */
[----:B--2---:R-:W-:Y:S05]  /*1870*/  @!P0 BRA `(.L_x_23) ;  /* 0x0000007800fc8947 */ /* 0x004fea0003800000 */
.L_x_22:
[----:B------:R2:W-:Y:S01]  /*1880*/  @!P5 SYNCS.ARRIVE.TRANS64 RZ, [UR33], R3 ;  /* 0x00000003ffffd9a7 */ /* 0x0005e20008000021 */
[----:B------:R-:W-:Y:S04]  /*1890*/  BSSY.RECONVERGENT B0, `(.L_x_24) ;  /* 0x0000003000007945 */ /* 0x000fe80003800200 */
[----:B------:R-:W-:Y:S05]  /*18a0*/  @P4 BRA `(.L_x_25) ;  /* 0x0000000000044947 */ /* 0x000fea0003800000 */
[----:B------:R-:W-:Y:S05]  /*18b0*/  BPT.TRAP 0x1 ;  /* 0x000000040000795c */ /* 0x000fea0000300000 */
.L_x_25:
[----:B------:R-:W-:Y:S05]  /*18c0*/  BSYNC.RECONVERGENT B0 ;  /* 0x0000000000007941 */ /* 0x000fea0003800200 */
.L_x_24:
[----:B------:R-:W-:Y:S02]  /*18d0*/  UIADD3 UR6, UPT, UPT, UR25, 0x1, URZ ;  /* 0x0000000119067890 */ /* 0x000fe4000fffe0ff */
[----:B------:R-:W-:Y:S02]  /*18e0*/  ULEA UR32, UR25, UR4, 0xc ;  /* 0x0000000419207291 */ /* 0x000fe4000f8e60ff */
[----:B------:R-:W-:Y:S02]  /*18f0*/  UISETP.NE.AND UP0, UPT, UR6, 0xa, UPT ;  /* 0x0000000a0600788c */ /* 0x000fe4000bf05270 */
[----:B------:R-:W-:Y:S02]  /*1900*/  UIADD3 UR30, UP1, UPT, UR22, 0x80, URZ ;  /* 0x00000080161e7890 */ /* 0x000fe4000ff3e0ff */
[----:B------:R-:W-:Y:S02]  /*1910*/  USEL UR9, URZ, 0x1, UP0 ;  /* 0x00000001ff097887 */ /* 0x000fe40008000000 */
[----:B------:R-:W-:-:S02]  /*1920*/  USEL UR6, UR6, URZ, UP0 ;  /* 0x000000ff06067287 */ /* 0x000fc40008000000 */
[----:B------:R-:W-:Y:S02]  /*1930*/  UIADD3 UR28, UP0, UPT, UR22, 0x180, URZ ;  /* 0x00000180161c7890 */ /* 0x000fe4000ff1e0ff */
[----:B------:R-:W-:Y:S01]  /*1940*/  ULEA UR8, UR6, UR4, 0x3 ;  /* 0x0000000406087291 */ /* 0x000fe2000f8e18ff */
[----:B------:R-:W-:Y:S01]  /*1950*/  LOP3.LUT R17, R17, UR9, RZ, 0x3c, !PT ;  /* 0x0000000911117c12 */ /* 0x000fe2000f8e3cff */
[----:B------:R-:W-:Y:S02]  /*1960*/  USHF.L.U32 UR34, UR24, 0x6, URZ ;  /* 0x0000000618227899 */ /* 0x000fe400080006ff */
[----:B------:R-:W-:Y:S01]  /*1970*/  UIADD3.X UR31, UPT, UPT, URZ, UR23, URZ, UP1, !UPT ;  /* 0x00000017ff1f7290 */ /* 0x000fe20008ffe4ff */
[----:B-1----:R-:W-:Y:S01]  /*1980*/  SHF.L.U32 R2, R17, 0x1f, RZ ;  /* 0x0000001f11027819 */ /* 0x002fe200000006ff */
[----:B------:R-:W-:Y:S02]  /*1990*/  UIADD3 UR32, UPT, UPT, UR32, 0x6400, URZ ;  /* 0x0000640020207890 */ /* 0x000fe4000fffe0ff */
[----:B------:R-:W-:Y:S01]  /*19a0*/  UIADD3.X UR29, UPT, UPT, URZ, UR23, URZ, UP0, !UPT ;  /* 0x00000017ff1d7290 */ /* 0x000fe200087fe4ff */
[----:B------:R1:W1:Y:S01]  /*19b0*/  SYNCS.PHASECHK.TRANS64.TRYWAIT P0, [UR8+0x50], R2 ;  /* 0x00005002ff0075a7 */ /* 0x0002620008001108 */
[----:B------:R-:W-:Y:S01]  /*19c0*/  ULEA UR8, UR25, UR4, 0xe ;  /* 0x0000000419087291 */ /* 0x000fe2000f8e70ff */
[----:B------:R-:W-:Y:S01]  /*19d0*/  UMOV UR26, 0x0 ;  /* 0x00000000001a7882 */ /* 0x000fe20000000000 */
[----:B------:R-:W-:-:S02]  /*19e0*/  UMOV UR27, 0x10000000 ;  /* 0x10000000001b7882 */ /* 0x000fc40000000000 */
[----:B------:R-:W-:Y:S01]  /*19f0*/  UIADD3 UR16, UPT, UPT, UR8, 0x10400, URZ ;  /* 0x0001040008107890 */ /* 0x000fe2000fffe0ff */
[----:B------:R1:W-:Y:S01]  /*1a00*/  UTMALDG.3D [UR32], [UR30], desc[UR26] ;  /* 0x00001a201e0075b4 */ /* 0x0003e20008011000 */
[----:B------:R-:W-:Y:S01]  /*1a10*/  UIADD3 UR8, UPT, UPT, UR8, 0x12400, URZ ;  /* 0x0001240008087890 */ /* 0x000fe2000fffe0ff */
[----:B------:R-:W-:Y:S01]  /*1a20*/  UMOV UR17, UR33 ;  /* 0x0000002100117c82 */ /* 0x000fe20008000000 */
[----:B------:R-:W-:Y:S01]  /*1a30*/  UMOV UR20, UR36 ;  /* 0x0000002400147c82 */ /* 0x000fe20008000000 */
[----:B------:R-:W-:Y:S01]  /*1a40*/  UMOV UR19, UR34 ;  /* 0x0000002200137c82 */ /* 0x000fe20008000000 */
[----:B------:R-:W-:Y:S01]  /*1a50*/  UMOV UR12, UR36 ;  /* 0x00000024000c7c82 */ /* 0x000fe20008000000 */
[----:B------:R-:W-:Y:S01]  /*1a60*/  UMOV UR9, UR33 ;  /* 0x0000002100097c82 */ /* 0x000fe20008000000 */
[----:B------:R-:W-:Y:S01]  /*1a70*/  UMOV UR11, UR34 ;  /* 0x00000022000b7c82 */ /* 0x000fe20008000000 */
[----:B------:R1:W-:Y:S01]  /*1a80*/  UTMALDG.3D [UR16], [UR28], desc[UR26] ;  /* 0x00001a101c0075b4 */ /* 0x0003e20008011000 */
[----:B------:R-:W-:Y:S01]  /*1a90*/  UIADD3 UR24, UPT, UPT, UR24, 0x1, URZ ;  /* 0x0000000118187890 */ /* 0x000fe2000fffe0ff */
[----:B------:R-:W-:Y:S01]  /*1aa0*/  UMOV UR21, UR5 ;  /* 0x0000000500157c82 */ /* 0x000fe20008000000 */
[----:B------:R-:W-:-:S02]  /*1ab0*/  UMOV UR25, UR6 ;  /* 0x0000000600197c82 */ /* 0x000fc40008000000 */
[----:B------:R-:W-:Y:S01]  /*1ac0*/  UISETP.NE.AND UP0, UPT, UR24, UR5, UPT ;  /* 0x000000051800728c */ /* 0x000fe2000bf05270 */
[----:B------:R1:W-:Y:S08]  /*1ad0*/  UTMALDG.3D [UR8], [UR28], desc[UR26] ;  /* 0x00001a081c0075b4 */ /* 0x0003f00008011000 */
[----:B------:R-:W-:Y:S05]  /*1ae0*/  BRA.U UP0, `(.L_x_26) ;  /* 0xfffffffd004c7547 */ /* 0x000fea000b83ffff */
.L_x_21:
[----:B-1----:R-:W-:Y:S01]  /*1af0*/  ULEA UR8, UR6, UR4, 0x3 ;  /* 0x0000000406087291 */ /* 0x002fe2000f8e18ff */
[----:B------:R-:W-:Y:S01]  /*1b00*/  SHF.L.U32 R2, R17, 0x1f, RZ ;  /* 0x0000001f11027819 */ /* 0x000fe200000006ff */
[----:B------:R-:W-:Y:S01]  /*1b10*/  @!P1 SYNCS.ARRIVE.TRANS64.A1T0 RZ, [UR4+0xe8], RZ ;  /* 0x0000e8ffffff99a7 */ /* 0x000fe20008100004 */
[----:B------:R-:W-:-:S06]  /*1b20*/  UISETP.GT.AND UP0, UPT, UR15, UR14, UPT ;  /* 0x0000000e0f00728c */ /* 0x000fcc000bf04270 */
[----:B--2---:R1:W2:Y:S03]  /*1b30*/  SYNCS.PHASECHK.TRANS64.TRYWAIT P0, [UR8+0x50], R2 ;  /* 0x00005002ff0075a7 */ /* 0x0042a60008001108 */
[----:B------:R-:W-:Y:S05]  /*1b40*/  BRA.U !UP0, `(.L_x_27) ;  /* 0x0000000108c47547 */ /* 0x000fea000b800000 */
[----:B------:R-:W-:Y:S02]  /*1b50*/  UIADD3 UR29, UPT, UPT, UR7, UR21, URZ ;  /* 0x00000015071d7290 */ /* 0x000fe4000fffe0ff */
[----:B------:R-:W-:Y:S01]  /*1b60*/  UIADD3 UR10, UPT, UPT, UR18, 0x80, URZ ;  /* 0x00000080120a7890 */ /* 0x000fe2000fffe0ff */
[----:B------:R-:W-:-:S11]  /*1b70*/  UMOV UR34, UR6 ;  /* 0x0000000600227c82 */ /* 0x000fd60008000000 */
.L_x_32:
[----:B-1----:R-:W-:Y:S01]  /*1b80*/  ULEA UR25, UR34, UR4, 0x3 ;  /* 0x0000000422197291 */ /* 0x002fe2000f8e18ff */
[----:B--2---:R-:W-:Y:S01]  /*1b90*/  @!P5 MOV R3, 0x5000 ;  /* 0x000050000003d802 */ /* 0x004fe20000000f00 */
[----:B--2---:R-:W-:Y:S10]  /*1ba0*/  @P0 BRA `(.L_x_28) ;  /* 0x00000000000c0947 */ /* 0x004ff40003800000 */
[----:B------:R-:W-:-:S04]  /*1bb0*/  SHF.L.U32 R4, R17, 0x1f, RZ ;  /* 0x0000001f11047819 */ /* 0x000fc800000006ff */
[----:B------:R-:W2:Y:S02]  /*1bc0*/  SYNCS.PHASECHK.TRANS64.TRYWAIT P0, [UR25+0x50], R4 ;  /* 0x00005004ff0075a7 */ /* 0x000ea40008001119 */
[----:B--2---:R-:W-:Y:S05]  /*1bd0*/  @!P0 BRA `(.L_x_29) ;  /* 0x00000078003c8947 */ /* 0x004fea0003800000 */
.L_x_28:
[----:B------:R2:W-:Y:S01]  /*1be0*/  @!P5 SYNCS.ARRIVE.TRANS64 RZ, [UR25], R3 ;  /* 0x00000003ffffd9a7 */ /* 0x0005e20008000019 */
[----:B------:R-:W-:Y:S04]  /*1bf0*/  BSSY.RECONVERGENT B0, `(.L_x_30) ;  /* 0x0000003000007945 */ /* 0x000fe80003800200 */
[----:B------:R-:W-:Y:S05]  /*1c00*/  @P4 BRA `(.L_x_31) ;  /* 0x0000000000044947 */ /* 0x000fea0003800000 */
[----:B------:R-:W-:Y:S05]  /*1c10*/  BPT.TRAP 0x1 ;  /* 0x000000040000795c */ /* 0x000fea0000300000 */
.L_x_31:
[----:B------:R-:W-:Y:S05]  /*1c20*/  BSYNC.RECONVERGENT B0 ;  /* 0x0000000000007941 */ /* 0x000fea0003800200 */
.L_x_30:
        /* <DEDUP_REMOVED lines=10> */
[----:B------:R-:W-:Y:S01]  /*1cd0*/  UIADD3 UR24, UPT, UPT, UR24, 0x6400, URZ ;  /* 0x0000640018187890 */ /* 0x000fe2000fffe0ff */
[----:B-1----:R-:W-:Y:S01]  /*1ce0*/  SHF.L.U32 R2, R17, 0x1f, RZ ;  /* 0x0000001f11027819 */ /* 0x002fe200000006ff */
[----:B------:R-:W-:Y:S02]  /*1cf0*/  UIADD3.X UR39, UPT, UPT, URZ, UR23, URZ, UP1, !UPT ;  /* 0x00000017ff277290 */ /* 0x000fe40008ffe4ff */
[----:B------:R-:W-:Y:S01]  /*1d00*/  UIADD3.X UR33, UPT, UPT, URZ, UR23, URZ, UP0, !UPT ;  /* 0x00000017ff217290 */ /* 0x000fe200087fe4ff */
[----:B------:R1:W1:Y:S01]  /*1d10*/  SYNCS.PHASECHK.TRANS64.TRYWAIT P0, [UR8+0x50], R2 ;  /* 0x00005002ff0075a7 */ /* 0x0002620008001108 */
[----:B------:R-:W-:Y:S01]  /*1d20*/  ULEA UR8, UR34, UR4, 0xe ;  /* 0x0000000422087291 */ /* 0x000fe2000f8e70ff */
[----:B------:R-:W-:Y:S01]  /*1d30*/  UMOV UR30, 0x0 ;  /* 0x00000000001e7882 */ /* 0x000fe20000000000 */
[----:B------:R-:W-:-:S02]  /*1d40*/  UMOV UR31, 0x10000000 ;  /* 0x10000000001f7882 */ /* 0x000fc40000000000 */
[----:B------:R-:W-:Y:S02]  /*1d50*/  UIADD3 UR16, UPT, UPT, UR8, 0x10400, URZ ;  /* 0x0001040008107890 */ /* 0x000fe4000fffe0ff */
[----:B------:R-:W-:Y:S01]  /*1d60*/  UIADD3 UR8, UPT, UPT, UR8, 0x12400, URZ ;  /* 0x0001240008087890 */ /* 0x000fe2000fffe0ff */
[----:B------:R-:W-:Y:S01]  /*1d70*/  UMOV UR27, UR35 ;  /* 0x00000023001b7c82 */ /* 0x000fe20008000000 */
[----:B------:R-:W-:Y:S01]  /*1d80*/  UMOV UR28, UR36 ;  /* 0x00000024001c7c82 */ /* 0x000fe20008000000 */
[----:B------:R-:W-:Y:S01]  /*1d90*/  UMOV UR17, UR25 ;  /* 0x0000001900117c82 */ /* 0x000fe20008000000 */
[----:B------:R-:W-:Y:S01]  /*1da0*/  UMOV UR20, UR36 ;  /* 0x0000002400147c82 */ /* 0x000fe20008000000 */
[----:B------:R-:W-:Y:S01]  /*1db0*/  UMOV UR19, UR26 ;  /* 0x0000001a00137c82 */ /* 0x000fe20008000000 */
[----:B------:R-:W-:Y:S01]  /*1dc0*/  UMOV UR12, UR36 ;  /* 0x00000024000c7c82 */ /* 0x000fe20008000000 */
[----:B------:R-:W-:Y:S01]  /*1dd0*/  UMOV UR9, UR25 ;  /* 0x0000001900097c82 */ /* 0x000fe20008000000 */
[----:B------:R1:W-:Y:S01]  /*1de0*/  UTMALDG.3D [UR24], [UR38], desc[UR30] ;  /* 0x00001e18260075b4 */ /* 0x0003e20008011000 */
[----:B------:R-:W-:Y:S01]  /*1df0*/  UMOV UR11, UR26 ;  /* 0x0000001a000b7c82 */ /* 0x000fe20008000000 */
[----:B------:R-:W-:Y:S01]  /*1e00*/  UIADD3 UR21, UPT, UPT, UR21, 0x1, URZ ;  /* 0x0000000115157890 */ /* 0x000fe2000fffe0ff */
[----:B------:R-:W-:-:S03]  /*1e10*/  UMOV UR34, UR6 ;  /* 0x0000000600227c82 */ /* 0x000fc60008000000 */
[----:B------:R-:W-:Y:S01]  /*1e20*/  UISETP.NE.AND UP0, UPT, UR21, UR29, UPT ;  /* 0x0000001d1500728c */ /* 0x000fe2000bf05270 */
[----:B------:R1:W-:Y:S01]  /*1e30*/  UTMALDG.3D [UR16], [UR32], desc[UR30] ;  /* 0x00001e10200075b4 */ /* 0x0003e20008011000 */
[----:B------:R1:W-:Y:S07]  /*1e40*/  UTMALDG.3D [UR8], [UR32], desc[UR30] ;  /* 0x00001e08200075b4 */ /* 0x0003ee0008011000 */
[----:B------:R-:W-:Y:S05]  /*1e50*/  BRA.U UP0, `(.L_x_32) ;  /* 0xfffffffd00487547 */ /* 0x000fea000b83ffff */
.L_x_27:
[C---:B-1----:R-:W-:Y:S01]  /*1e60*/  LEA R2, R16.reuse, UR4, 0x3 ;  /* 0x0000000410027c11 */ /* 0x042fe2000f8e18ff */
[----:B------:R-:W-:Y:S01]  /*1e70*/  NOP ;  /* 0x0000000000007918 */ /* 0x000fe20000000000 */
[----:B--2---:R-:W-:Y:S02]  /*1e80*/  SHF.L.U32 R3, R13, 0x1f, RZ ;  /* 0x0000001f0d037819 */ /* 0x004fe400000006ff */
[----:B------:R-:W-:Y:S02]  /*1e90*/  LEA R4, R16, UR4, 0x4 ;  /* 0x0000000410047c11 */ /* 0x000fe4000f8e20ff */
[----:B------:R-:W1:Y:S02]  /*1ea0*/  SYNCS.PHASECHK.TRANS64.TRYWAIT P0, [R2+URZ+0xf0], R3 ;  /* 0x0000f003020075a7 */ /* 0x000e6400080011ff */
[----:B-1----:R-:W-:Y:S05]  /*1eb0*/  @!P0 BRA `(.L_x_33) ;  /* 0x00000074009c8947 */ /* 0x002fea0003800000 */
.L_x_135:
[----:B------:R-:W2:Y:S01]  /*1ec0*/  LDS.128 R4, [R4+0x180] ;  /* 0x0001800004047984 */ /* 0x000ea20000000c00 */
[----:B---3--:R-:W-:Y:S01]  /*1ed0*/  ISETP.GE.AND P0, PT, R40, 0x1, PT ;  /* 0x000000012800780c */ /* 0x008fe20003f06270 */
[----:B-1----:R-:W-:Y:S01]  /*1ee0*/  VIADD R2, R2, 0x100 ;  /* 0x0000010002027836 */ /* 0x002fe20000000000 */
[----:B------:R-:W-:Y:S01]  /*1ef0*/  @!PT LDS RZ, [RZ] ;  /* 0x00000000fffff984 */ /* 0x000fe20000000800 */
[----:B------:R-:W-:Y:S01]  /*1f00*/  @!PT LDS RZ, [RZ] ;  /* 0x00000000fffff984 */ /* 0x000fe20000000800 */
[----:B------:R-:W-:Y:S01]  /*1f10*/  @!PT LDS RZ, [RZ] ;  /* 0x00000000fffff984 */ /* 0x000fe20000000800 */
[----:B------:R-:W-:Y:S01]  /*1f20*/  @!PT LDS RZ, [RZ] ;  /* 0x00000000fffff984 */ /* 0x000fe20000000800 */
[----:B------:R1:W-:Y:S06]  /*1f30*/  MEMBAR.ALL.CTA ;  /* 0x0000000000007992 */ /* 0x0003ec0000008000 */
[----:B-1----:R-:W1:Y:S01]  /*1f40*/  FENCE.VIEW.ASYNC.S ;  /* 0x00000000000073c6 */ /* 0x002e620000000000 */
[----:B------:R-:W-:-:S04]  /*1f50*/  PRMT R2, RZ, 0x654, R2 ;  /* 0x00000654ff027816 */ /* 0x000fc80000000002 */
[----:B-1----:R1:W-:Y:S01]  /*1f60*/  SYNCS.ARRIVE.TRANS64.RED.A1T0 RZ, [R2+URZ], RZ ;  /* 0x000000ff02ff79a7 */ /* 0x0023e200081004ff */
[----:B--2---:R-:W-:-:S13]  /*1f70*/  LOP3.LUT P2, RZ, R6, 0x1, RZ, 0xc0, !PT ;  /* 0x0000000106ff7812 */ /* 0x004fda000784c0ff */
[----:B------:R-:W-:Y:S01]  /*1f80*/  @P2 SHF.R.U32.HI R3, RZ, 0x10, R5 ;  /* 0x00000010ff032819 */ /* 0x000fe20000011605 */
[----:B------:R-:W-:Y:S01]  /*1f90*/  VOTEU.ANY UP0, P2 ;  /* 0x0000000000ff7886 */ /* 0x000fe20001000100 */
[----:B------:R-:W-:Y:S02]  /*1fa0*/  @P2 MOV R10, R4 ;  /* 0x00000004000a2202 */ /* 0x000fe40000000f00 */
[----:B------:R-:W-:Y:S02]  /*1fb0*/  @P2 R2UR.BROADCAST UR8, R3 ;  /* 0x00000000030822ca */ /* 0x000fe400008e0000 */
[----:B------:R-:W-:-:S11]  /*1fc0*/  @P2 LOP3.LUT R9, R5, 0xffff, RZ, 0xc0, !PT ;  /* 0x0000ffff05092812 */ /* 0x000fd600078ec0ff */
[----:B------:R-:W-:Y:S01]  /*1fd0*/  @UP0 UMOV UR36, UR8 ;  /* 0x0000000800240c82 */ /* 0x000fe20008000000 */
[----:B-1----:R-:W-:Y:S05]  /*1fe0*/  @!P0 BRA `(.L_x_34) ;  /* 0x0000000000b88947 */ /* 0x002fea0003800000 */
[----:B------:R-:W4:Y:S01]  /*1ff0*/  LDC.64 R4, c[0x0][0xb18] ;  /* 0x0002c600ff047b82 */ /* 0x000f220000000a00 */
[----:B------:R-:W-:-:S07]  /*2000*/  ISETP.NE.AND P3, PT, R40, 0x1, PT ;  /* 0x000000012800780c */ /* 0x000fce0003f65270 */
[----:B------:R-:W1:Y:S08]  /*2010*/  LDC.64 R6, c[0x0][0xb10] ;  /* 0x0002c400ff067b82 */ /* 0x000e700000000a00 */
[----:B------:R-:W2:Y:S08]  /*2020*/  LDC R14, c[0x0][0xb20] ;  /* 0x0002c800ff0e7b82 */ /* 0x000eb00000000800 */
[----:B------:R-:W3:Y:S01]  /*2030*/  LDC R15, c[0x0][0xb0c] ;  /* 0x0002c300ff0f7b82 */ /* 0x000ee20000000800 */
[----:B----4-:R-:W-:Y:S01]  /*2040*/  IMAD.HI.U32 R19, R0, R5, RZ ;  /* 0x0000000500137227 */ /* 0x010fe200078e00ff */
[----:B------:R-:W-:-:S03]  /*2050*/  ISETP.NE.AND P0, PT, R4, 0x1, PT ;  /* 0x000000010400780c */ /* 0x000fc60003f05270 */
[----:B------:R-:W-:-:S03]  /*2060*/  IMAD.HI.U32 R5, R9, R5, RZ ;  /* 0x0000000509057227 */ /* 0x000fc600078e00ff */
[----:B------:R-:W4:Y:S01]  /*2070*/  LDC.64 R2, c[0x0][0xb28] ;  /* 0x0002ca00ff027b82 */ /* 0x000f220000000a00 */
[----:B-1----:R-:W-:-:S04]  /*2080*/  IMAD.HI.U32 R20, R8, R6, RZ ;  /* 0x0000000608147227 */ /* 0x002fc800078e00ff */
[----:B------:R-:W-:Y:S01]  /*2090*/  IMAD.HI.U32 R21, R10, R6, RZ ;  /* 0x000000060a157227 */ /* 0x000fe200078e00ff */
[----:B------:R-:W-:Y:S02]  /*20a0*/  SHF.R.U32.HI R20, RZ, R7, R20 ;  /* 0x00000007ff147219 */ /* 0x000fe40000011614 */
[-C--:B--2---:R-:W-:Y:S02]  /*20b0*/  SHF.R.U32.HI R19, RZ, R14.reuse, R19 ;  /* 0x0000000eff137219 */ /* 0x084fe40000011613 */
[----:B------:R-:W-:Y:S02]  /*20c0*/  SHF.R.U32.HI R5, RZ, R14, R5 ;  /* 0x0000000eff057219 */ /* 0x000fe40000011605 */
[----:B------:R-:W-:Y:S02]  /*20d0*/  SEL R19, R0, R19, !P0 ;  /* 0x0000001300137207 */ /* 0x000fe40004000000 */
[----:B------:R-:W-:Y:S02]  /*20e0*/  SHF.R.U32.HI R21, RZ, R7, R21 ;  /* 0x00000007ff157219 */ /* 0x000fe40000011615 */
[----:B---3--:R-:W-:-:S02]  /*20f0*/  ISETP.NE.AND P1, PT, R15, 0x1, PT ;  /* 0x000000010f00780c */ /* 0x008fc40003f25270 */
[----:B------:R-:W-:Y:S02]  /*2100*/  SEL R5, R9, R5, !P0 ;  /* 0x0000000509057207 */ /* 0x000fe40004000000 */
[----:B------:R-:W-:Y:S02]  /*2110*/  SEL R20, R8, R20, !P1 ;  /* 0x0000001408147207 */ /* 0x000fe40004800000 */
[----:B------:R-:W-:Y:S01]  /*2120*/  SEL R21, R10, R21, !P1 ;  /* 0x000000150a157207 */ /* 0x000fe20004800000 */
[----:B----4-:R-:W-:-:S04]  /*2130*/  IMAD.HI.U32 R18, R19, R2, RZ ;  /* 0x0000000213127227 */ /* 0x010fc800078e00ff */
        /* <DEDUP_REMOVED lines=10> */
[----:B------:R-:W-:-:S04]  /*21e0*/  @!P0 IMAD.HI.U32 R7, R21, R2, RZ ;  /* 0x0000000215078227 */ /* 0x000fc800078e00ff */
[----:B------:R-:W-:Y:S01]  /*21f0*/  IMAD.MOV R2, RZ, RZ, -R6 ;  /* 0x000000ffff027224 */ /* 0x000fe200078e0a06 */
[----:B------:R-:W-:Y:S02]  /*2200*/  @!P0 SHF.R.U32.HI R3, RZ, R3, R7 ;  /* 0x00000003ff038219 */ /* 0x000fe40000011607 */
[----:B------:R-:W-:Y:S01]  /*2210*/  IADD3 R7, PT, PT, -R5, RZ, RZ ;  /* 0x000000ff05077210 */ /* 0x000fe20007ffe1ff */
[----:B------:R-:W-:Y:S01]  /*2220*/  IMAD R2, R40, R2, R5 ;  /* 0x0000000228027224 */ /* 0x000fe200078e0205 */
        /* <DEDUP_REMOVED lines=10> */
.L_x_34:
[----:B------:R-:W1:Y:S02]  /*22d0*/  LDCU UR8, c[0x0][0xb30] ;  /* 0x00016600ff0877ac */ /* 0x000e640008000800 */
[----:B-1----:R-:W-:-:S09]  /*22e0*/  UISETP.NE.AND UP0, UPT, UR8, 0x1, UPT ;  /* 0x000000010800788c */ /* 0x002fd2000bf05270 */
[----:B------:R-:W-:Y:S05]  /*22f0*/  BRA.U UP0, `(.L_x_35) ;  /* 0x0000000100407547 */ /* 0x000fea000b800000 */
[----:B------:R-:W1:Y:S08]  /*2300*/  LDC.64 R4, c[0x0][0xb10] ;  /* 0x0002c400ff047b82 */ /* 0x000e700000000a00 */
[----:B------:R-:W2:Y:S08]  /*2310*/  LDC.64 R2, c[0x0][0xb18] ;  /* 0x0002c600ff027b82 */ /* 0x000eb00000000a00 */
[----:B------:R-:W3:Y:S08]  /*2320*/  LDC R6, c[0x0][0xb20] ;  /* 0x0002c800ff067b82 */ /* 0x000ef00000000800 */
[----:B------:R-:W4:Y:S01]  /*2330*/  LDC R7, c[0x0][0xb0c] ;  /* 0x0002c300ff077b82 */ /* 0x000f220000000800 */
[----:B-1----:R-:W-:-:S05]  /*2340*/  IMAD.HI.U32 R4, R10, R4, RZ ;  /* 0x000000040a047227 */ /* 0x002fca00078e00ff */
[----:B------:R-:W-:Y:S01]  /*2350*/  SHF.R.U32.HI R4, RZ, R5, R4 ;  /* 0x00000005ff047219 */ /* 0x000fe20000011604 */
[----:B--2---:R-:W-:Y:S01]  /*2360*/  IMAD.HI.U32 R3, R9, R3, RZ ;  /* 0x0000000309037227 */ /* 0x004fe200078e00ff */
[----:B------:R-:W-:-:S04]  /*2370*/  ISETP.NE.AND P0, PT, R2, 0x1, PT ;  /* 0x000000010200780c */ /* 0x000fc80003f05270 */
[----:B---3--:R-:W-:-:S04]  /*2380*/  SHF.R.U32.HI R3, RZ, R6, R3 ;  /* 0x00000006ff037219 */ /* 0x008fc80000011603 */
[----:B------:R-:W-:Y:S02]  /*2390*/  SEL R3, R9, R3, !P0 ;  /* 0x0000000309037207 */ /* 0x000fe40004000000 */
[----:B----4-:R-:W-:-:S04]  /*23a0*/  ISETP.NE.AND P1, PT, R7, 0x1, PT ;  /* 0x000000010700780c */ /* 0x010fc80003f25270 */
[----:B------:R-:W-:-:S05]  /*23b0*/  SEL R4, R10, R4, !P1 ;  /* 0x000000040a047207 */ /* 0x000fca0004800000 */
[----:B------:R-:W-:Y:S02]  /*23c0*/  IMAD.IADD R5, R3, 0x1, -R4 ;  /* 0x0000000103057824 */ /* 0x000fe400078e0a04 */
[----:B------:R-:W-:Y:S02]  /*23d0*/  IMAD.IADD R3, R4, 0x1, -R3 ;  /* 0x0000000104037824 */ /* 0x000fe400078e0a03 */
[----:B------:R-:W-:Y:S02]  /*23e0*/  IMAD R10, R5, R7, R10 ;  /* 0x00000007050a7224 */ /* 0x000fe400078e020a */
[----:B------:R-:W-:-:S07]  /*23f0*/  IMAD R9, R3, R2, R9 ;  /* 0x0000000203097224 */ /* 0x000fce00078e0209 */
.L_x_35:
[----:B------:R-:W-:Y:S01]  /*2400*/  VIADD R16, R16, 0x1 ;  /* 0x0000000110107836 */ /* 0x000fe20000000000 */
[----:B------:R-:W-:Y:S01]  /*2410*/  PLOP3.LUT P1, PT, PT, PT, PT, 0x80, 0x8 ;  /* 0x000000000008781c */ /* 0x000fe20003f2f070 */
[----:B------:R-:W-:Y:S02]  /*2420*/  IMAD.IADD R15, R10, 0x1, R95 ;  /* 0x000000010a0f7824 */ /* 0x000fe400078e025f */
[----:B------:R-:W-:Y:S01]  /*2430*/  IMAD.IADD R14, R9, 0x1, R94 ;  /* 0x00000001090e7824 */ /* 0x000fe200078e025e */
[----:B------:R-:W-:-:S04]  /*2440*/  ISETP.NE.AND P0, PT, R16, 0x2, PT ;  /* 0x000000021000780c */ /* 0x000fc80003f05270 */
[----:B------:R-:W-:Y:S02]  /*2450*/  SEL R2, RZ, 0x1, P0 ;  /* 0x00000001ff027807 */ /* 0x000fe40000000000 */
[----:B------:R-:W-:Y:S02]  /*2460*/  SEL R16, R16, RZ, P0 ;  /* 0x000000ff10107207 */ /* 0x000fe40000000000 */
[----:B------:R-:W-:Y:S01]  /*2470*/  LOP3.LUT R13, R13, R2, RZ, 0x3c, !PT ;  /* 0x000000020d0d7212 */ /* 0x000fe200078e3cff */
[----:B------:R-:W-:Y:S06]  /*2480*/  @P2 BRA `(.L_x_36) ;  /* 0xfffffff000682947 */ /* 0x000fec000383ffff */
[----:B------:R-:W-:Y:S01]  /*2490*/  UIADD3 UR4, UPT, UPT, UR4, 0x50, URZ ;  /* 0x0000005004047890 */ /* 0x000fe2000fffe0ff */
[----:B------:R-:W-:-:S03]  /*24a0*/  SHF.L.U32 R2, R17, 0x1f, RZ ;  /* 0x0000001f11027819 */ /* 0x000fc600000006ff */
[----:B------:R-:W-:-:S09]  /*24b0*/  ULEA UR5, UR6, UR4, 0x3 ;  /* 0x0000000406057291 */ /* 0x000fd2000f8e18ff */
[----:B------:R-:W1:Y:S02]  /*24c0*/  SYNCS.PHASECHK.TRANS64.TRYWAIT P0, [UR5], R2 ;  /* 0x00000002ff0075a7 */ /* 0x000e640008001105 */
[----:B-1----:R-:W-:Y:S05]  /*24d0*/  @!P0 BRA `(.L_x_37) ;  /* 0x0000007000288947 */ /* 0x002fea0003800000 */
.L_x_137:
[----:B------:R-:W-:-:S04]  /*24e0*/  UIADD3 UR6, UPT, UPT, UR6, 0x1, URZ ;  /* 0x0000000106067890 */ /* 0x000fc8000fffe0ff */
[----:B------:R-:W-:-:S04]  /*24f0*/  UISETP.NE.AND UP0, UPT, UR6, 0xa, UPT ;  /* 0x0000000a0600788c */ /* 0x000fc8000bf05270 */
[----:B------:R-:W-:Y:S02]  /*2500*/  USEL UR7, URZ, 0x1, UP0 ;  /* 0x00000001ff077887 */ /* 0x000fe40008000000 */
[----:B------:R-:W-:-:S04]  /*2510*/  USEL UR6, UR6, URZ, UP0 ;  /* 0x000000ff06067287 */ /* 0x000fc80008000000 */
[----:B------:R-:W-:Y:S01]  /*2520*/  ULEA UR5, UR6, UR4, 0x3 ;  /* 0x0000000406057291 */ /* 0x000fe2000f8e18ff */
[----:B-1----:R-:W-:-:S04]  /*2530*/  LOP3.LUT R2, R17, UR7, RZ, 0x3c, !PT ;  /* 0x0000000711027c12 */ /* 0x002fc8000f8e3cff */
[----:B------:R-:W-:-:S04]  /*2540*/  SHF.L.U32 R3, R2, 0x1f, RZ ;  /* 0x0000001f02037819 */ /* 0x000fc800000006ff */
[----:B------:R-:W1:Y:S02]  /*2550*/  SYNCS.PHASECHK.TRANS64.TRYWAIT P0, [UR5], R3 ;  /* 0x00000003ff0075a7 */ /* 0x000e640008001105 */
[----:B-1----:R-:W-:Y:S05]  /*2560*/  @!P0 BRA `(.L_x_38) ;  /* 0x00000070001c8947 */ /* 0x002fea0003800000 */
.L_x_139:
[----:B------:R-:W-:-:S04]  /*2570*/  UIADD3 UR6, UPT, UPT, UR6, 0x1, URZ ;  /* 0x0000000106067890 */ /* 0x000fc8000fffe0ff */
[----:B------:R-:W-:-:S04]  /*2580*/  UISETP.NE.AND UP0, UPT, UR6, 0xa, UPT ;  /* 0x0000000a0600788c */ /* 0x000fc8000bf05270 */
[----:B------:R-:W-:Y:S02]  /*2590*/  USEL UR7, URZ, 0x1, UP0 ;  /* 0x00000001ff077887 */ /* 0x000fe40008000000 */
[----:B------:R-:W-:-:S04]  /*25a0*/  USEL UR6, UR6, URZ, UP0 ;  /* 0x000000ff06067287 */ /* 0x000fc80008000000 */
[----:B------:R-:W-:Y:S01]  /*25b0*/  ULEA UR5, UR6, UR4, 0x3 ;  /* 0x0000000406057291 */ /* 0x000fe2000f8e18ff */
[----:B------:R-:W-:-:S04]  /*25c0*/  LOP3.LUT R2, R2, UR7, RZ, 0x3c, !PT ;  /* 0x0000000702027c12 */ /* 0x000fc8000f8e3cff */
[----:B-1----:R-:W-:-:S04]  /*25d0*/  SHF.L.U32 R3, R2, 0x1f, RZ ;  /* 0x0000001f02037819 */ /* 0x002fc800000006ff */
[----:B------:R-:W1:Y:S02]  /*25e0*/  SYNCS.PHASECHK.TRANS64.TRYWAIT P0, [UR5], R3 ;  /* 0x00000003ff0075a7 */ /* 0x000e640008001105 */
[----:B-1----:R-:W-:Y:S05]  /*25f0*/  @!P0 BRA `(.L_x_39) ;  /* 0x0000007000108947 */ /* 0x002fea0003800000 */
.L_x_141:
        /* <DEDUP_REMOVED lines=9> */
.L_x_143:
        /* <DEDUP_REMOVED lines=9> */
.L_x_145:
        /* <DEDUP_REMOVED lines=9> */
.L_x_147:
        /* <DEDUP_REMOVED lines=9> */
.L_x_149:
        /* <DEDUP_REMOVED lines=9> */
.L_x_151:
        /* <DEDUP_REMOVED lines=9> */
.L_x_153:
[----:B------:R-:W-:-:S04]  /*2960*/  UIADD3 UR6, UPT, UPT, UR6, 0x1, URZ ;  /* 0x0000000106067890 */ /* 0x000fc8000fffe0ff */
[----:B------:R-:W-:-:S04]  /*2970*/  UISETP.NE.AND UP0, UPT, UR6, 0xa, UPT ;  /* 0x0000000a0600788c */ /* 0x000fc8000bf05270 */
[----:B------:R-:W-:Y:S02]  /*2980*/  USEL UR5, URZ, 0x1, UP0 ;  /* 0x00000001ff057887 */ /* 0x000fe40008000000 */
[----:B------:R-:W-:-:S04]  /*2990*/  USEL UR6, UR6, URZ, UP0 ;  /* 0x000000ff06067287 */ /* 0x000fc80008000000 */
[----:B------:R-:W-:Y:S01]  /*29a0*/  ULEA UR6, UR6, UR4, 0x3 ;  /* 0x0000000406067291 */ /* 0x000fe2000f8e18ff */
[----:B------:R-:W-:-:S04]  /*29b0*/  LOP3.LUT R2, R2, UR5, RZ, 0x3c, !PT ;  /* 0x0000000502027c12 */ /* 0x000fc8000f8e3cff */
[----:B------:R-:W-:Y:S01]  /*29c0*/  SHF.L.U32 R2, R2, 0x1f, RZ ;  /* 0x0000001f02027819 */ /* 0x000fe200000006ff */
[----:B-1--4-:R-:W-:-:S07]  /*29d0*/  IMAD.U32 R0, RZ, RZ, UR6 ;  /* 0x00000006ff007e24 */ /* 0x012fce000f8e00ff */
.L_x_46:
[----:B-1----:R1:W2:Y:S02]  /*29e0*/  SYNCS.PHASECHK.TRANS64.TRYWAIT P0, [R0+URZ], R2 ;  /* 0x00000002000075a7 */ /* 0x0022a400080011ff */
[----:B--2---:R-:W-:Y:S05]  /*29f0*/  @!P0 NANOSLEEP.SYNCS 0x989680 ;  /* 0x009896800000895d */ /* 0x004fea0003900000 */
[----:B------:R-:W2:Y:S02]  /*2a00*/  @!P0 SYNCS.PHASECHK.TRANS64 P0, [R0+URZ], R2 ;  /* 0x00000002000085a7 */ /* 0x000ea400080010ff */
[----:B--2---:R-:W-:Y:S05]  /*2a10*/  @P0 EXIT ;  /* 0x000000000000094d */ /* 0x004fea0003800000 */
[----:B------:R-:W-:Y:S05]  /*2a20*/  BRA `(.L_x_46) ;  /* 0xfffffffc00ec7947 */ /* 0x000fea000383ffff */
.L_x_18:
[----:B------:R-:W-:-:S04]  /*2a30*/  UISETP.NE.AND UP1, UPT, UR37, URZ, UPT ;  /* 0x000000ff2500728c */ /* 0x000fc8000bf25270 */
[----:B------:R-:W-:-:S09]  /*2a40*/  UISETP.NE.OR UP1, UPT, UR8, 0x1, UP1 ;  /* 0x000000010800788c */ /* 0x000fd20008f25670 */
[----:B------:R-:W-:Y:S05]  /*2a50*/  BRA.U UP1, `(.L_x_47) ;  /* 0x0000000501487547 */ /* 0x000fea000b800000 */
[----:B------:R-:W-:Y:S01]  /*2a60*/  ISETP.NE.AND P2, PT, R2, RZ, PT ;  /* 0x000000ff0200720c */ /* 0x000fe20003f45270 */
[----:B------:R-:W-:Y:S01]  /*2a70*/  IMAD.MOV.U32 R12, RZ, RZ, 0x1 ;  /* 0x00000001ff0c7424 */ /* 0x000fe200078e00ff */
[----:B------:R-:W-:Y:S02]  /*2a80*/  CS2R R10, SRZ ;  /* 0x00000000000a7805 */ /* 0x000fe4000001ff00 */
[----:B------:R-:W-:Y:S01]  /*2a90*/  CS2R R8, SRZ ;  /* 0x0000000000087805 */ /* 0x000fe2000001ff00 */
[----:B------:R-:W-:Y:S01]  /*2aa0*/  UMOV UR4, 0x400 ;  /* 0x0000040000047882 */ /* 0x000fe20000000000 */
[----:B------:R-:W-:Y:S01]  /*2ab0*/  UMOV UR6, URZ ;  /* 0x000000ff00067c82 */ /* 0x000fe20008000000 */
[----:B------:R-:W-:-:S12]  /*2ac0*/  ULEA UR37, UR37, UR4, 0x18 ;  /* 0x0000000425257291 */ /* 0x000fd8000f8ec0ff */
.L_x_51:
[----:B------:R-:W-:Y:S02]  /*2ad0*/  LEA R0, R8, UR37, 0x3 ;  /* 0x0000002508007c11 */ /* 0x000fe4000f8e18ff */
[----:B------:R-:W-:-:S03]  /*2ae0*/  SHF.L.U32 R4, R9, 0x1f, RZ ;  /* 0x0000001f09047819 */ /* 0x000fc600000006ff */
[----:B------:R-:W-:Y:S01]  /*2af0*/  VIADD R5, R0, 0x160 ;  /* 0x0000016000057836 */ /* 0x000fe20000000000 */
[----:B------:R-:W1:Y:S02]  /*2b00*/  SYNCS.PHASECHK.TRANS64.TRYWAIT P0, [R0+URZ+0x150], R4 ;  /* 0x00015004000075a7 */ /* 0x000e6400080011ff */
[----:B-1----:R-:W-:Y:S05]  /*2b10*/  @!P0 BRA `(.L_x_48) ;  /* 0x0000006c00708947 */ /* 0x002fea0003800000 */
.L_x_154:
[----:B------:R-:W-:Y:S01]  /*2b20*/  ULEA UR5, UR6, UR37, 0x3 ;  /* 0x0000002506057291 */ /* 0x000fe2000f8e18ff */
[----:B-1----:R-:W-:Y:S01]  /*2b30*/  PRMT R0, RZ, 0x654, R5 ;  /* 0x00000654ff007816 */ /* 0x002fe20000000005 */
[----:B------:R-:W-:Y:S01]  /*2b40*/  @!P2 IMAD.MOV.U32 R4, RZ, RZ, 0x10 ;  /* 0x00000010ff04a424 */ /* 0x000fe200078e00ff */
[----:B------:R-:W-:Y:S01]  /*2b50*/  SHF.L.U32 R5, R12, 0x1f, RZ ;  /* 0x0000001f0c057819 */ /* 0x000fe200000006ff */
[----:B------:R-:W-:Y:S01]  /*2b60*/  UIADD3 UR4, UPT, UPT, UR5, 0xf0, URZ ;  /* 0x000000f005047890 */ /* 0x000fe2000fffe0ff */
[----:B------:R1:W-:Y:S05]  /*2b70*/  SYNCS.ARRIVE.TRANS64.RED.A1T0 RZ, [R0+URZ], RZ ;  /* 0x000000ff00ff79a7 */ /* 0x0003ea00081004ff */
[----:B------:R-:W-:Y:S01]  /*2b80*/  IMAD.U32 R6, RZ, RZ, UR4 ;  /* 0x00000004ff067e24 */ /* 0x000fe2000f8e00ff */
[----:B------:R-:W2:Y:S04]  /*2b90*/  SYNCS.PHASECHK.TRANS64.TRYWAIT P0, [UR5+0x100], R5 ;  /* 0x00010005ff0075a7 */ /* 0x000ea80008001105 */
[----:B------:R-:W-:Y:S01]  /*2ba0*/  PRMT R6, R2, 0x654, R6 ;  /* 0x0000065402067816 */ /* 0x000fe20000000006 */
[----:B-12---:R-:W-:Y:S06]  /*2bb0*/  @!P0 BRA `(.L_x_49) ;  /* 0x0000006c005c8947 */ /* 0x006fec0003800000 */
.L_x_156:
[----:B------:R-:W-:Y:S01]  /*2bc0*/  ULEA UR4, UR6, UR37, 0x4 ;  /* 0x0000002506047291 */ /* 0x000fe2000f8e20ff */
[----:B------:R-:W-:Y:S01]  /*2bd0*/  SEL R3, R6, R3, !P2 ;  /* 0x0000000306037207 */ /* 0x000fe20005000000 */
[----:B------:R-:W-:Y:S01]  /*2be0*/  UIADD3 UR5, UPT, UPT, UR5, 0xf0, URZ ;  /* 0x000000f005057890 */ /* 0x000fe2000fffe0ff */
[----:B-1----:R-:W-:Y:S01]  /*2bf0*/  LEA R0, R11, UR37, 0x3 ;  /* 0x000000250b007c11 */ /* 0x002fe2000f8e18ff */
[----:B------:R-:W-:Y:S01]  /*2c00*/  UIADD3 UR4, UPT, UPT, UR4, 0x180, URZ ;  /* 0x0000018004047890 */ /* 0x000fe2000fffe0ff */
[----:B------:R1:W-:Y:S01]  /*2c10*/  @!P2 SYNCS.ARRIVE.TRANS64.RED RZ, [R3+URZ], R4 ;  /* 0x0000000403ffa9a7 */ /* 0x0003e200080004ff */
[----:B------:R-:W-:Y:S01]  /*2c20*/  UIADD3 UR6, UPT, UPT, UR6, 0x1, URZ ;  /* 0x0000000106067890 */ /* 0x000fe2000fffe0ff */
[----:B------:R-:W-:-:S03]  /*2c30*/  VIADD R8, R8, 0x1 ;  /* 0x0000000108087836 */ /* 0x000fc60000000000 */
[----:B------:R-:W-:Y:S02]  /*2c40*/  UISETP.NE.AND UP0, UPT, UR6, 0x2, UPT ;  /* 0x000000020600788c */ /* 0x000fe4000bf05270 */
[----:B------:R-:W-:Y:S01]  /*2c50*/  ISETP.NE.AND P0, PT, R8, 0x2, PT ;  /* 0x000000020800780c */ /* 0x000fe20003f05270 */
[----:B------:R-:W-:Y:S06]  /*2c60*/  UGETNEXTWORKID.BROADCAST [UR4], [UR5] ;  /* 0x00000000040073ca */ /* 0x000fec0008000100 */
[----:B------:R-:W-:Y:S02]  /*2c70*/  USEL UR4, URZ, 0x1, UP0 ;  /* 0x00000001ff047887 */ /* 0x000fe40008000000 */
[----:B------:R-:W-:-:S04]  /*2c80*/  USEL UR6, UR6, URZ, UP0 ;  /* 0x000000ff06067287 */ /* 0x000fc80008000000 */
[----:B------:R-:W-:Y:S02]  /*2c90*/  LOP3.LUT R12, R12, UR4, RZ, 0x3c, !PT ;  /* 0x000000040c0c7c12 */ /* 0x000fe4000f8e3cff */
[----:B-1----:R-:W-:-:S04]  /*2ca0*/  SHF.L.U32 R4, R10, 0x1f, RZ ;  /* 0x0000001f0a047819 */ /* 0x002fc800000006ff */
[----:B------:R-:W1:Y:S02]  /*2cb0*/  SYNCS.PHASECHK.TRANS64.TRYWAIT P1, [R0+URZ+0xf0], R4 ;  /* 0x0000f004000075a7 */ /* 0x000e6400080211ff */
[----:B-1----:R-:W-:Y:S05]  /*2cc0*/  @!P1 BRA `(.L_x_50) ;  /* 0x0000006c00309947 */ /* 0x002fea0003800000 */
.L_x_157:
[C---:B-1----:R-:W-:Y:S01]  /*2cd0*/  LEA R4, R11.reuse, UR37, 0x4 ;  /* 0x000000250b047c11 */ /* 0x042fe2000f8e20ff */
[----:B------:R-:W-:Y:S01]  /*2ce0*/  VIADD R0, R0, 0x100 ;  /* 0x0000010000007836 */ /* 0x000fe20000000000 */
[----:B------:R-:W-:Y:S01]  /*2cf0*/  SEL R8, R8, RZ, P0 ;  /* 0x000000ff08087207 */ /* 0x000fe20000000000 */
[----:B------:R-:W-:-:S03]  /*2d00*/  VIADD R11, R11, 0x1 ;  /* 0x000000010b0b7836 */ /* 0x000fc60000000000 */
[----:B------:R-:W1:Y:S01]  /*2d10*/  LDS.128 R4, [R4+0x180] ;  /* 0x0001800004047984 */ /* 0x000e620000000c00 */
[----:B------:R-:W-:Y:S02]  /*2d20*/  PRMT R0, RZ, 0x654, R0 ;  /* 0x00000654ff007816 */ /* 0x000fe40000000000 */
[C---:B------:R-:W-:Y:S01]  /*2d30*/  ISETP.NE.AND P1, PT, R11.reuse, 0x2, PT ;  /* 0x000000020b00780c */ /* 0x040fe20003f25270 */
[----:B------:R-:W-:Y:S01]  /*2d40*/  @!PT LDS RZ, [RZ] ;  /* 0x00000000fffff984 */ /* 0x000fe20000000800 */
[----:B------:R-:W-:Y:S01]  /*2d50*/  @!PT LDS RZ, [RZ] ;  /* 0x00000000fffff984 */ /* 0x000fe20000000800 */
[----:B------:R-:W-:Y:S01]  /*2d60*/  @!PT LDS RZ, [RZ] ;  /* 0x00000000fffff984 */ /* 0x000fe20000000800 */
[----:B------:R-:W-:Y:S01]  /*2d70*/  @!PT LDS RZ, [RZ] ;  /* 0x00000000fffff984 */ /* 0x000fe20000000800 */
[----:B------:R2:W-:Y:S06]  /*2d80*/  MEMBAR.ALL.CTA ;  /* 0x0000000000007992 */ /* 0x0005ec0000008000 */
[----:B--2---:R-:W2:Y:S01]  /*2d90*/  FENCE.VIEW.ASYNC.S ;  /* 0x00000000000073c6 */ /* 0x004ea20000000000 */
[----:B------:R-:W-:Y:S01]  /*2da0*/  SEL R11, R11, RZ, P1 ;  /* 0x000000ff0b0b7207 */ /* 0x000fe20000800000 */
[----:B--2---:R2:W-:Y:S01]  /*2db0*/  SYNCS.ARRIVE.TRANS64.RED.A1T0 RZ, [R0+URZ], RZ ;  /* 0x000000ff00ff79a7 */ /* 0x0045e200081004ff */
[----:B-1----:R-:W-:-:S02]  /*2dc0*/  LOP3.LUT P3, RZ, R6, 0x1, RZ, 0xc0, !PT ;  /* 0x0000000106ff7812 */ /* 0x002fc4000786c0ff */
[----:B------:R-:W-:-:S04]  /*2dd0*/  SEL R4, RZ, 0x1, P1 ;  /* 0x00000001ff047807 */ /* 0x000fc80000800000 */
[----:B------:R-:W-:Y:S02]  /*2de0*/  LOP3.LUT R10, R10, R4, RZ, 0x3c, !PT ;  /* 0x000000040a0a7212 */ /* 0x000fe400078e3cff */
[----:B--2---:R-:W-:-:S04]  /*2df0*/  SEL R0, RZ, 0x1, P0 ;  /* 0x00000001ff007807 */ /* 0x004fc80000000000 */
[----:B------:R-:W-:Y:S01]  /*2e00*/  LOP3.LUT R9, R9, R0, RZ, 0x3c, !PT ;  /* 0x0000000009097212 */ /* 0x000fe200078e3cff */
[----:B------:R-:W-:Y:S06]  /*2e10*/  @P3 BRA `(.L_x_51) ;  /* 0xfffffffc002c3947 */ /* 0x000fec000383ffff */
[----:B------:R-:W-:Y:S01]  /*2e20*/  ULEA UR5, UR6, UR37, 0x3 ;  /* 0x0000002506057291 */ /* 0x000fe2000f8e18ff */
[----:B------:R-:W-:-:S08]  /*2e30*/  SHF.L.U32 R2, R12, 0x1f, RZ ;  /* 0x0000001f0c027819 */ /* 0x000fd000000006ff */
[----:B------:R-:W1:Y:S02]  /*2e40*/  SYNCS.PHASECHK.TRANS64 P0, [UR5+0x100], R2 ;  /* 0x00010002ff0075a7 */ /* 0x000e640008001005 */
[----:B-1----:R-:W-:Y:S05]  /*2e50*/  @P0 BRA `(.L_x_52) ;  /* 0x0000000000080947 */ /* 0x002fea0003800000 */
[----:B------:R-:W1:Y:S02]  /*2e60*/  SYNCS.PHASECHK.TRANS64.TRYWAIT P0, [UR5+0x100], R2 ;  /* 0x00010002ff0075a7 */ /* 0x000e640008001105 */
[----:B-1----:R-:W-:Y:S05]  /*2e70*/  @!P0 BRA `(.L_x_53) ;  /* 0x0000006800d88947 */ /* 0x002fea0003800000 */
.L_x_52:
[----:B------:R-:W-:-:S04]  /*2e80*/  UIADD3 UR4, UPT, UPT, UR6, 0x1, URZ ;  /* 0x0000000106047890 */ /* 0x000fc8000fffe0ff */
[----:B------:R-:W-:-:S04]  /*2e90*/  UISETP.NE.AND UP0, UPT, UR4, 0x2, UPT ;  /* 0x000000020400788c */ /* 0x000fc8000bf05270 */
[----:B------:R-:W-:Y:S02]  /*2ea0*/  USEL UR7, URZ, 0x1, UP0 ;  /* 0x00000001ff077887 */ /* 0x000fe40008000000 */
[----:B------:R-:W-:-:S04]  /*2eb0*/  USEL UR4, UR4, URZ, UP0 ;  /* 0x000000ff04047287 */ /* 0x000fc80008000000 */
[----:B------:R-:W-:Y:S01]  /*2ec0*/  ULEA UR4, UR4, UR37, 0x3 ;  /* 0x0000002504047291 */ /* 0x000fe2000f8e18ff */
[----:B-1----:R-:W-:-:S04]  /*2ed0*/  LOP3.LUT R2, R12, UR7, RZ, 0x3c, !PT ;  /* 0x000000070c027c12 */ /* 0x002fc8000f8e3cff */
[----:B------:R-:W-:-:S04]  /*2ee0*/  SHF.L.U32 R0, R2, 0x1f, RZ ;  /* 0x0000001f02007819 */ /* 0x000fc800000006ff */
[----:B------:R-:W1:Y:S02]  /*2ef0*/  SYNCS.PHASECHK.TRANS64 P0, [UR4+0x100], R0 ;  /* 0x00010000ff0075a7 */ /* 0x000e640008001004 */
[----:B-1----:R-:W-:Y:S05]  /*2f00*/  @P0 EXIT ;  /* 0x000000000000094d */ /* 0x002fea0003800000 */
[----:B------:R-:W-:Y:S02]  /*2f10*/  SHF.L.U32 R2, R2, 0x1f, RZ ;  /* 0x0000001f02027819 */ /* 0x000fe400000006ff */
[----:B------:R-:W-:-:S07]  /*2f20*/  MOV R0, UR4 ;  /* 0x0000000400007c02 */ /* 0x000fce0008000f00 */
.L_x_54:
[----:B-1----:R1:W2:Y:S02]  /*2f30*/  SYNCS.PHASECHK.TRANS64.TRYWAIT P0, [R0+URZ+0x100], R2 ;  /* 0x00010002000075a7 */ /* 0x0022a400080011ff */
[----:B--2---:R-:W-:Y:S05]  /*2f40*/  @!P0 NANOSLEEP.SYNCS 0x989680 ;  /* 0x009896800000895d */ /* 0x004fea0003900000 */
[----:B------:R-:W2:Y:S02]  /*2f50*/  @!P0 SYNCS.PHASECHK.TRANS64 P0, [R0+URZ+0x100], R2 ;  /* 0x00010002000085a7 */ /* 0x000ea400080010ff */
[----:B--2---:R-:W-:Y:S05]  /*2f60*/  @P0 EXIT ;  /* 0x000000000000094d */ /* 0x004fea0003800000 */
[----:B------:R-:W-:Y:S05]  /*2f70*/  BRA `(.L_x_54) ;  /* 0xfffffffc00ec7947 */ /* 0x000fea000383ffff */
.L_x_47:
[----:B------:R-:W-:-:S09]  /*2f80*/  UISETP.NE.AND UP1, UPT, UR8, URZ, UPT ;  /* 0x000000ff0800728c */ /* 0x000fd2000bf25270 */
[----:B------:R-:W-:Y:S05]  /*2f90*/  BRA.U UP1, `(.L_x_55) ;  /* 0x0000000d01947547 */ /* 0x000fea000b800000 */
[----:B------:R-:W-:Y:S01]  /*2fa0*/  UMOV UR4, 0x40 ;  /* 0x0000004000047882 */ /* 0x000fe20000000000 */
[----:B------:R-:W-:Y:S01]  /*2fb0*/  NOP ;  /* 0x0000000000007918 */ /* 0x000fe20000000000 */
[----:B------:R-:W-:Y:S01]  /*2fc0*/  ULEA UR4, UR37, UR4, 0x18 ;  /* 0x0000000425047291 */ /* 0x000fe2000f8ec0ff */
[----:B------:R-:W-:Y:S02]  /*2fd0*/  UMOV UR5, 0x400 ;  /* 0x0000040000057882 */ /* 0x000fe40000000000 */
[----:B------:R-:W-:-:S06]  /*2fe0*/  ULEA UR37, UR37, UR5, 0x18 ;  /* 0x0000000525257291 */ /* 0x000fcc000f8ec0ff */
[----:B------:R-:W1:Y:S02]  /*2ff0*/  LDS.U8 R0, [UR4+0x1c] ;  /* 0x00001c04ff007984 */ /* 0x000e640008000000 */
[----:B-1----:R-:W-:-:S13]  /*3000*/  ISETP.NE.AND P0, PT, R0, RZ, PT ;  /* 0x000000ff0000720c */ /* 0x002fda0003f05270 */
[----:B------:R-:W-:Y:S05]  /*3010*/  @P0 BRA `(.L_x_56) ;  /* 0x0000000000580947 */ /* 0x000fea0003800000 */
[----:B------:R-:W-:-:S13]  /*3020*/  ELECT P0, URZ, PT ;  /* 0x0000000000ff782f */ /* 0x000fda0003800000 */
[----:B------:R-:W-:Y:S05]  /*3030*/  @!P0 BRA `(.L_x_57) ;  /* 0x0000000000608947 */ /* 0x000fea0003800000 */
[----:B------:R-:W-:Y:S01]  /*3040*/  UMOV UR5, 0x10 ;  /* 0x0000001000057882 */ /* 0x000fe20000000000 */
[----:B------:R-:W-:Y:S01]  /*3050*/  HFMA2 R0, -RZ, RZ, 0, 5.9604644775390625e-08 ;  /* 0x00000001ff007431 */ /* 0x000fe200000001ff */
[----:B------:R-:W-:-:S03]  /*3060*/  MOV R2, 0xffff ;  /* 0x0000ffff00027802 */ /* 0x000fc60000000f00 */
[----:B------:R-:W-:Y:S04]  /*3070*/  DEPBAR.LE SB1, 0x36 ;  /* 0x00009d800000791a */ /* 0x000fe80000000000 */
[----:B------:R-:W1:Y:S02]  /*3080*/  UTCATOMSWS.FIND_AND_SET.ALIGN UP0, UR5, UR5 ;  /* 0x00000005000575e3 */ /* 0x000e640008000800 */
[----:B-1----:R-:W-:Y:S01]  /*3090*/  MOV R3, UR5 ;  /* 0x0000000500037c02 */ /* 0x002fe20008000f00 */
[----:B------:R-:W-:Y:S06]  /*30a0*/  BRA.U UP0, `(.L_x_58) ;  /* 0x0000000100187547 */ /* 0x000fec000b800000 */
.L_x_59:
[----:B------:R-:W-:Y:S05]  /*30b0*/  NANOSLEEP 0x64 ;  /* 0x000000640000795d */ /* 0x000fea0003800000 */
[----:B------:R-:W-:-:S05]  /*30c0*/  UMOV UR5, 0x10 ;  /* 0x0000001000057882 */ /* 0x000fca0000000000 */
[----:B------:R-:W-:Y:S04]  /*30d0*/  DEPBAR.LE SB1, 0x36 ;  /* 0x00009d800000791a */ /* 0x000fe80000000000 */
[----:B------:R-:W1:Y:S02]  /*30e0*/  UTCATOMSWS.FIND_AND_SET.ALIGN UP0, UR5, UR5 ;  /* 0x00000005000575e3 */ /* 0x000e640008000800 */
[----:B-1----:R-:W-:Y:S01]  /*30f0*/  MOV R3, UR5 ;  /* 0x0000000500037c02 */ /* 0x002fe20008000f00 */
[----:B------:R-:W-:Y:S05]  /*3100*/  BRA.U !UP0, `(.L_x_59) ;  /* 0xfffffffd08e87547 */ /* 0x000fea000b83ffff */
.L_x_58:
[-C--:B------:R-:W-:Y:S02]  /*3110*/  SHF.L.U32 R2, R2, R3.reuse, RZ ;  /* 0x0000000302027219 */ /* 0x080fe400000006ff */
[----:B------:R-:W-:Y:S01]  /*3120*/  SHF.L.U32 R0, R0, R3, RZ ;  /* 0x0000000300007219 */ /* 0x000fe200000006ff */
[----:B------:R-:W-:Y:S02]  /*3130*/  IMAD.SHL.U32 R3, R3, 0x20, RZ ;  /* 0x0000002003037824 */ /* 0x000fe400078e00ff */
[----:B------:R1:W-:Y:S04]  /*3140*/  ATOMS.OR RZ, [UR4+0x14], R2 ;  /* 0x00001402ffff798c */ /* 0x0003e8000b000004 */
[----:B------:R1:W-:Y:S04]  /*3150*/  ATOMS.OR RZ, [UR4+0x18], R0 ;  /* 0x00001800ffff798c */ /* 0x0003e8000b000004 */
[----:B------:R1:W-:Y:S01]  /*3160*/  STS [UR37+0x1a0], R3 ;  /* 0x0001a003ff007988 */ /* 0x0003e20008000825 */
[----:B------:R-:W-:Y:S05]  /*3170*/  BRA `(.L_x_57) ;  /* 0x0000000000107947 */ /* 0x000fea0003800000 */
.L_x_56:
[----:B------:R-:W-:Y:S02]  /*3180*/  MOV R0, 0xffffffff ;  /* 0xffffffff00007802 */ /* 0x000fe40000000f00 */
[----:B------:R-:W-:-:S03]  /*3190*/  MOV R2, 0x31c0 ;  /* 0x000031c000027802 */ /* 0x000fc60000000f00 */
[----:B------:R1:W-:Y:S04]  /*31a0*/  STS [UR37+0x1a0], R0 ;  /* 0x0001a000ff007988 */ /* 0x0003e80008000825 */
[----:B-1-3-5:R-:W-:Y:S05]  /*31b0*/  CALL.REL.NOINC `($__internal_1_$__cuda_sm10x_tcgen05_guardrail_trap_phase_invalid_during_alloc) ;  /* 0x00000070001c7944 */ /* 0x02afea0003c00000 */
.L_x_57:
[----:B------:R-:W-:Y:S05]  /*31c0*/  WARPSYNC.ALL ;  /* 0x0000000000007948 */ /* 0x000fea0003800000 */
[----:B------:R-:W2:Y:S01]  /*31d0*/  S2UR UR6, SR_CgaCtaId ;  /* 0x00000000000679c3 */ /* 0x000ea20000008800 */
[----:B------:R-:W-:Y:S01]  /*31e0*/  UMOV UR4, 0x400 ;  /* 0x0000040000047882 */ /* 0x000fe20000000000 */
[----:B------:R-:W-:-:S06]  /*31f0*/  NOP ;  /* 0x0000000000007918 */ /* 0x000fcc0000000000 */
[----:B------:R-:W-:Y:S06]  /*3200*/  BAR.ARV 0x6, 0xa0 ;  /* 0x0182800000007b1d */ /* 0x000fec0000002000 */
[----:B------:R-:W4:Y:S01]  /*3210*/  LDCU UR7, c[0x0][0x38c] ;  /* 0x00007180ff0777ac */ /* 0x000f220008000800 */
[----:B------:R-:W-:Y:S01]  /*3220*/  IMAD.MOV.U32 R11, RZ, RZ, 0x1 ;  /* 0x00000001ff0b7424 */ /* 0x000fe200078e00ff */
[----:B------:R-:W-:Y:S01]  /*3230*/  CS2R R8, SRZ ;  /* 0x0000000000087805 */ /* 0x000fe2000001ff00 */
[----:B------:R-:W-:Y:S01]  /*3240*/  IMAD.MOV.U32 R10, RZ, RZ, RZ ;  /* 0x000000ffff0a7224 */ /* 0x000fe200078e00ff */
[----:B------:R-:W-:Y:S01]  /*3250*/  UMOV UR18, URZ ;  /* 0x000000ff00127c82 */ /* 0x000fe20008000000 */
[----:B------:R-:W-:Y:S01]  /*3260*/  UMOV UR17, URZ ;  /* 0x000000ff00117c82 */ /* 0x000fe20008000000 */
[----:B------:R-:W-:Y:S01]  /*3270*/  UMOV UR22, 0x0 ;  /* 0x0000000000167882 */ /* 0x000fe20000000000 */
[----:B------:R-:W-:Y:S01]  /*3280*/  UMOV UR23, 0x4410410 ;  /* 0x0441041000177882 */ /* 0x000fe20000000000 */
[----:B------:R-:W-:Y:S01]  /*3290*/  UMOV UR20, 0x0 ;  /* 0x0000000000147882 */ /* 0x000fe20000000000 */
[----:B------:R-:W-:Y:S01]  /*32a0*/  UMOV UR21, 0x4410410 ;  /* 0x0441041000157882 */ /* 0x000fe20000000000 */
[----:B--2---:R-:W-:Y:S01]  /*32b0*/  ULEA UR6, UR6, UR4, 0x18 ;  /* 0x0000000406067291 */ /* 0x004fe2000f8ec0ff */
[----:B------:R-:W2:Y:S03]  /*32c0*/  LDCU UR4, c[0x0][0x38c] ;  /* 0x00007180ff0477ac */ /* 0x000ea60008000800 */
[----:B------:R-:W-:-:S02]  /*32d0*/  UIADD3 UR11, UPT, UPT, UR6, 0x6400, URZ ;  /* 0x00006400060b7890 */ /* 0x000fc4000fffe0ff */
[----:B----4-:R-:W-:-:S03]  /*32e0*/  UIADD3 UR7, UPT, UPT, UR7, 0x3f, URZ ;  /* 0x0000003f07077890 */ /* 0x010fc6000fffe0ff */
[----:B-1----:R-:W1:Y:S01]  /*32f0*/  LDS R0, [UR6+0x1a0] ;  /* 0x0001a006ff007984 */ /* 0x002e620008000800 */
[----:B------:R-:W-:Y:S02]  /*3300*/  UIADD3 UR12, UPT, UPT, UR6, 0x10400, URZ ;  /* 0x00010400060c7890 */ /* 0x000fe4000fffe0ff */
[----:B------:R-:W-:Y:S02]  /*3310*/  USHF.R.S32.HI UR5, URZ, 0x1f, UR7 ;  /* 0x0000001fff057899 */ /* 0x000fe40008011407 */
[----:B------:R-:W-:Y:S02]  /*3320*/  USHF.R.U32.HI UR11, URZ, 0x4, UR11 ;  /* 0x00000004ff0b7899 */ /* 0x000fe4000801160b */
[----:B------:R-:W-:Y:S02]  /*3330*/  ULEA.HI UR5, UR5, UR7, URZ, 0x6 ;  /* 0x0000000705057291 */ /* 0x000fe4000f8f30ff */
[----:B------:R-:W-:Y:S02]  /*3340*/  USHF.R.U32.HI UR12, URZ, 0x4, UR12 ;  /* 0x00000004ff0c7899 */ /* 0x000fe4000801160c */
[----:B------:R-:W-:-:S02]  /*3350*/  USHF.R.S32.HI UR5, URZ, 0x6, UR5 ;  /* 0x00000006ff057899 */ /* 0x000fc40008011405 */
[----:B------:R-:W-:Y:S02]  /*3360*/  ULOP3.LUT UR11, UR11, 0x3fff, URZ, 0xc0, !UPT ;  /* 0x00003fff0b0b7892 */ /* 0x000fe4000f8ec0ff */
[----:B------:R-:W-:Y:S02]  /*3370*/  UISETP.LT.AND UP0, UPT, UR5, 0x1, UPT ;  /* 0x000000010500788c */ /* 0x000fe4000bf01270 */
[----:B------:R-:W-:Y:S02]  /*3380*/  ULOP3.LUT UR12, UR12, 0x3fff, URZ, 0xc0, !UPT ;  /* 0x00003fff0c0c7892 */ /* 0x000fe4000f8ec0ff */
[----:B------:R-:W-:Y:S02]  /*3390*/  USEL UR10, UR5, 0x1, !UP0 ;  /* 0x00000001050a7887 */ /* 0x000fe4000c000000 */
[----:B------:R-:W-:Y:S02]  /*33a0*/  ULOP3.LUT UR11, UR11, 0x10000, URZ, 0xfc, !UPT ;  /* 0x000100000b0b7892 */ /* 0x000fe4000f8efcff */
[----:B------:R-:W-:-:S02]  /*33b0*/  ULOP3.LUT UR12, UR12, 0x2000000, URZ, 0xfc, !UPT ;  /* 0x020000000c0c7892 */ /* 0x000fc4000f8efcff */
[----:B------:R-:W-:Y:S02]  /*33c0*/  UIADD3 UR10, UPT, UPT, -UR10, URZ, URZ ;  /* 0x000000ff0a0a7290 */ /* 0x000fe4000fffe1ff */
[----:B--2---:R-:W-:Y:S01]  /*33d0*/  UISETP.GE.AND UP3, UPT, UR4, 0x1, UPT ;  /* 0x000000010400788c */ /* 0x004fe2000bf66270 */
[----:B-1----:R-:W-:-:S15]  /*33e0*/  R2UR UR19, R0 ;  /* 0x00000000001372ca */ /* 0x002fde00000e0000 */
.L_x_66:
[----:B------:R-:W-:Y:S02]  /*33f0*/  LEA R0, R10, UR6, 0x3 ;  /* 0x000000060a007c11 */ /* 0x000fe4000f8e18ff */
[----:B------:R-:W-:Y:S02]  /*3400*/  SHF.L.U32 R2, R9, 0x1f, RZ ;  /* 0x0000001f09027819 */ /* 0x000fe400000006ff */
[----:B------:R-:W-:Y:S01]  /*3410*/  PLOP3.LUT P0, PT, PT, PT, UP3, 0x80, 0x8 ;  /* 0x000000000008781c */ /* 0x000fe20003f0f038 */
[----:B------:R-:W-:Y:S01]  /*3420*/  VIADD R3, R0, 0x100 ;  /* 0x0000010000037836 */ /* 0x000fe20000000000 */
[----:B-1----:R-:W1:Y:S02]  /*3430*/  SYNCS.PHASECHK.TRANS64.TRYWAIT P1, [R0+URZ+0xf0], R2 ;  /* 0x0000f002000075a7 */ /* 0x002e6400080211ff */
[----:B-1--4-:R-:W-:Y:S09]  /*3440*/  @!P1 BRA `(.L_x_60) ;  /* 0x00000064007c9947 */ /* 0x012ff20003800000 */
.L_x_159:
[----:B------:R-:W-:Y:S01]  /*3450*/  LEA R4, R10, UR6, 0x4 ;  /* 0x000000060a047c11 */ /* 0x000fe2000f8e20ff */
[----:B------:R-:W-:Y:S01]  /*3460*/  @UP3 ULEA UR4, UR17, UR6, 0x3 ;  /* 0x0000000611043291 */ /* 0x000fe2000f8e18ff */
[----:B------:R-:W-:Y:S01]  /*3470*/  PLOP3.LUT P2, PT, PT, PT, PT, 0x80, 0x8 ;  /* 0x000000000008781c */ /* 0x000fe20003f4f070 */
[----:B------:R-:W-:Y:S01]  /*3480*/  ULEA UR8, UR18, UR6, 0x3 ;  /* 0x0000000612087291 */ /* 0x000fe2000f8e18ff */
[----:B------:R-:W-:Y:S02]  /*3490*/  PRMT R3, RZ, 0x654, R3 ;  /* 0x00000654ff037816 */ /* 0x000fe40000000003 */
[----:B------:R-:W2:Y:S01]  /*34a0*/  LDS.128 R4, [R4+0x180] ;  /* 0x0001800004047984 */ /* 0x000ea20000000c00 */
[----:B-1----:R-:W-:Y:S02]  /*34b0*/  @P0 SHF.L.U32 R2, R8, 0x1f, RZ ;  /* 0x0000001f08020819 */ /* 0x002fe400000006ff */
[----:B------:R-:W-:Y:S01]  /*34c0*/  SHF.L.U32 R0, R11, 0x1f, RZ ;  /* 0x0000001f0b007819 */ /* 0x000fe200000006ff */
[----:B------:R-:W-:Y:S01]  /*34d0*/  @!PT LDS RZ, [RZ] ;  /* 0x00000000fffff984 */ /* 0x000fe20000000800 */
[----:B------:R-:W-:Y:S01]  /*34e0*/  @!PT LDS RZ, [RZ] ;  /* 0x00000000fffff984 */ /* 0x000fe20000000800 */
[----:B------:R-:W-:Y:S01]  /*34f0*/  @!PT LDS RZ, [RZ] ;  /* 0x00000000fffff984 */ /* 0x000fe20000000800 */
[----:B------:R-:W-:Y:S01]  /*3500*/  @!PT LDS RZ, [RZ] ;  /* 0x00000000fffff984 */ /* 0x000fe20000000800 */
[----:B------:R1:W-:Y:S06]  /*3510*/  MEMBAR.ALL.CTA ;  /* 0x0000000000007992 */ /* 0x0003ec0000008000 */
[----:B-1----:R-:W1:Y:S02]  /*3520*/  FENCE.VIEW.ASYNC.S ;  /* 0x00000000000073c6 */ /* 0x002e640000000000 */
[----:B-1----:R1:W-:Y:S01]  /*3530*/  SYNCS.ARRIVE.TRANS64.RED.A1T0 RZ, [R3+URZ], RZ ;  /* 0x000000ff03ff79a7 */ /* 0x0023e200081004ff */
[----:B------:R1:W4:Y:S01]  /*3540*/  @P0 SYNCS.PHASECHK.TRANS64.TRYWAIT P2, [UR4], R2 ;  /* 0x00000002ff0005a7 */ /* 0x0003220008041104 */
[----:B------:R-:W-:Y:S01]  /*3550*/  ULEA.HI UR4, UR18, UR18, URZ, 0x1 ;  /* 0x0000001212047291 */ /* 0x000fe2000f8f08ff */
[----:B--2---:R-:W-:-:S03]  /*3560*/  LOP3.LUT P1, RZ, R6, 0x1, RZ, 0xc0, !PT ;  /* 0x0000000106ff7812 */ /* 0x004fc6000782c0ff */
[----:B------:R-:W-:Y:S02]  /*3570*/  USHF.L.U32 UR9, UR4, 0x7, URZ ;  /* 0x0000000704097899 */ /* 0x000fe400080006ff */
[----:B------:R-:W-:Y:S02]  /*3580*/  ULOP3.LUT UR4, UR4, 0xffe, URZ, 0xc0, !UPT ;  /* 0x00000ffe04047892 */ /* 0x000fe4000f8ec0ff */
[----:B------:R-:W-:Y:S02]  /*3590*/  ULOP3.LUT UR9, UR9, 0xffffff00, URZ, 0xc0, !UPT ;  /* 0xffffff0009097892 */ /* 0x000fe4000f8ec0ff */
[----:B------:R-:W-:Y:S02]  /*35a0*/  UIADD3 UR4, UPT, UPT, -UR4, UR18, URZ ;  /* 0x0000001204047290 */ /* 0x000fe4000fffe1ff */
[----:B------:R-:W-:Y:S01]  /*35b0*/  UIADD3 UR9, UPT, UPT, UR19, UR9, URZ ;  /* 0x0000000913097290 */ /* 0x000fe2000fffe0ff */
[----:B------:R-:W2:Y:S03]  /*35c0*/  SYNCS.PHASECHK.TRANS64.TRYWAIT P0, [UR8+0x130], R0 ;  /* 0x00013000ff0075a7 */ /* 0x000ea60008001108 */
[----:B------:R-:W-:Y:S01]  /*35d0*/  ULEA UR9, UR4, UR9, 0x14 ;  /* 0x0000000904097291 */ /* 0x000fe2000f8ea0ff */
[----:B-12-4-:R-:W-:Y:S11]  /*35e0*/  @!P0 BRA `(.L_x_61) ;  /* 0x0000006400288947 */ /* 0x016ff60003800000 */
.L_x_161:
[----:B------:R-:W-:Y:S01]  /*35f0*/  IADD3 R10, PT, PT, R10, 0x1, RZ ;  /* 0x000000010a0a7810 */ /* 0x000fe20007ffe0ff */
[----:B------:R-:W-:Y:S06]  /*3600*/  BRA.U !UP3, `(.L_x_62) ;  /* 0x000000010b987547 */ /* 0x000fec000b800000 */
[----:B------:R-:W-:Y:S01]  /*3610*/  UPLOP3.LUT UP4, UPT, UPT, UPT, UPT, 0x40, 0x4 ;  /* 0x000000000004789c */ /* 0x000fe20003f8e870 */
[----:B------:R-:W-:Y:S01]  /*3620*/  UMOV UR16, UR10 ;  /* 0x0000000a00107c82 */ /* 0x000fe20008000000 */
[----:B------:R-:W-:Y:S01]  /*3630*/  UMOV UR15, UR5 ;  /* 0x00000005000f7c82 */ /* 0x000fe20008000000 */
[----:B------:R-:W-:-:S08]  /*3640*/  UMOV UR14, UR17 ;  /* 0x00000011000e7c82 */ /* 0x000fd00008000000 */
.L_x_65:
[----:B------:R-:W-:Y:S02]  /*3650*/  UIADD3 UR16, UPT, UPT, UR16, 0x1, URZ ;  /* 0x0000000110107890 */ /* 0x000fe4000fffe0ff */
[----:B--2---:R-:W-:Y:S02]  /*3660*/  ULEA UR7, UR14, UR6, 0x3 ;  /* 0x000000060e077291 */ /* 0x004fe4000f8e18ff */
[----:B------:R-:W-:Y:S01]  /*3670*/  UISETP.NE.AND UP0, UPT, UR16, URZ, UPT ;  /* 0x000000ff1000728c */ /* 0x000fe2000bf05270 */
[----:B----4-:R-:W-:Y:S10]  /*3680*/  @P2 BRA `(.L_x_63) ;  /* 0x00000000000c2947 */ /* 0x010ff40003800000 */
[----:B-1----:R-:W-:Y:S04]  /*3690*/  SHF.L.U32 R2, R8, 0x1f, RZ ;  /* 0x0000001f08027819 */ /* 0x002fe800000006ff */
[----:B------:R-:W1:Y:S02]  /*36a0*/  SYNCS.PHASECHK.TRANS64.TRYWAIT P0, [UR7], R2 ;  /* 0x00000002ff0075a7 */ /* 0x000e640008001107 */
[----:B-1----:R-:W-:Y:S05]  /*36b0*/  @!P0 BRA `(.L_x_64) ;  /* 0x00000064000c8947 */ /* 0x002fea0003800000 */
.L_x_63:
[----:B------:R-:W-:Y:S01]  /*36c0*/  UISETP.NE.AND UP1, UPT, UR15, 0x1, UPT ;  /* 0x000000010f00788c */ /* 0x000fe2000bf25270 */
[----:B------:R-:W-:Y:S01]  /*36d0*/  PLOP3.LUT P2, PT, PT, PT, PT, 0x80, 0x8 ;  /* 0x000000000008781c */ /* 0x000fe20003f4f070 */
[----:B------:R-:W-:Y:S02]  /*36e0*/  UIADD3 UR17, UPT, UPT, UR14, 0x1, URZ ;  /* 0x000000010e117890 */ /* 0x000fe4000fffe0ff */
[----:B------:R-:W-:Y:S02]  /*36f0*/  ULEA UR24, UR14, UR12, 0xa ;  /* 0x0000000c0e187291 */ /* 0x000fe4000f8e50ff */
[----:B------:R-:W-:Y:S01]  /*3700*/  UISETP.NE.AND UP2, UPT, UR17, 0xa, UPT ;  /* 0x0000000a1100788c */ /* 0x000fe2000bf45270 */
[----:B------:R-:W-:Y:S01]  /*3710*/  PLOP3.LUT P0, PT, PT, PT, UP1, 0x80, 0x8 ;  /* 0x000000000008781c */ /* 0x000fe20003f0f018 */
[----:B------:R-:W-:Y:S02]  /*3720*/  ULEA UR26, UR14, UR11, 0x8 ;  /* 0x0000000b0e1a7291 */ /* 0x000fe4000f8e40ff */
[----:B------:R-:W-:Y:S02]  /*3730*/  USEL UR13, URZ, 0x1, UP2 ;  /* 0x00000001ff0d7887 */ /* 0x000fe40009000000 */
[----:B------:R-:W-:Y:S02]  /*3740*/  USEL UR17, UR17, URZ, UP2 ;  /* 0x000000ff11117287 */ /* 0x000fe40009000000 */
[----:B------:R-:W-:Y:S02]  /*3750*/  UIADD3 UR30, UPT, UPT, UR24, 0x100, URZ ;  /* 0x00000100181e7890 */ /* 0x000fe4000fffe0ff */
[----:B------:R-:W-:Y:S01]  /*3760*/  @UP1 ULEA UR4, UR17, UR6, 0x3 ;  /* 0x0000000611041291 */ /* 0x000fe2000f8e18ff */
[----:B------:R-:W-:Y:S01]  /*3770*/  LOP3.LUT R8, R8, UR13, RZ, 0x3c, !PT ;  /* 0x0000000d08087c12 */ /* 0x000fe2000f8e3cff */
[----:B------:R-:W-:Y:S02]  /*3780*/  UIADD3 UR28, UPT, UPT, UR26, 0x2, URZ ;  /* 0x000000021a1c7890 */ /* 0x000fe4000fffe0ff */
[----:B------:R-:W-:Y:S01]  /*3790*/  UIADD3 UR7, UPT, UPT, UR7, 0x50, URZ ;  /* 0x0000005007077890 */ /* 0x000fe2000fffe0ff */
[----:B-1----:R-:W-:Y:S01]  /*37a0*/  @P0 SHF.L.U32 R0, R8, 0x1f, RZ ;  /* 0x0000001f08000819 */ /* 0x002fe200000006ff */
[----:B------:R-:W-:Y:S01]  /*37b0*/  UMOV UR25, 0x40004040 ;  /* 0x4000404000197882 */ /* 0x000fe20000000000 */
[----:B------:R-:W-:Y:S01]  /*37c0*/  UMOV UR27, 0x80004020 ;  /* 0x80004020001b7882 */ /* 0x000fe20000000000 */
[----:B------:R-:W-:Y:S01]  /*37d0*/  UMOV UR31, 0x40004040 ;  /* 0x40004040001f7882 */ /* 0x000fe20000000000 */
[----:B------:R2:W4:Y:S01]  /*37e0*/  @P0 SYNCS.PHASECHK.TRANS64.TRYWAIT P2, [UR4], R0 ;  /* 0x00000000ff0005a7 */ /* 0x0005220008041104 */
[----:B------:R-:W-:Y:S01]  /*37f0*/  UIADD3 UR15, UPT, UPT, UR15, -0x1, URZ ;  /* 0xffffffff0f0f7890 */ /* 0x000fe2000fffe0ff */
[----:B------:R2:W-:Y:S01]  /*3800*/  UTCQMMA gdesc[UR26], gdesc[UR24], tmem[UR9], tmem[UR22], idesc[UR23], UP4 ;  /* 0x00ff16181a0075ea */ /* 0x0005e2000a000309 */
[----:B------:R-:W-:Y:S01]  /*3810*/  UPLOP3.LUT UP4, UPT, UPT, UPT, UPT, 0x80, 0x8 ;  /* 0x000000000008789c */ /* 0x000fe20003f8f070 */
[----:B------:R-:W-:Y:S01]  /*3820*/  UMOV UR29, 0x80004020 ;  /* 0x80004020001d7882 */ /* 0x000fe20000000000 */
[----:B------:R-:W-:Y:S01]  /*3830*/  UMOV UR14, UR17 ;  /* 0x00000011000e7c82 */ /* 0x000fe20008000000 */
[----:B------:R2:W-:Y:S01]  /*3840*/  UTCQMMA gdesc[UR28], gdesc[UR30], tmem[UR9], tmem[UR20], idesc[UR21], UPT ;  /* 0x00ff141e1c0075ea */ /* 0x0005e2000b800309 */
[----:B------:R2:W-:Y:S01]  /*3850*/  UTCBAR [UR7], URZ ;  /* 0x000000ff070073e9 */ /* 0x0005e200080000ff */
[----:B------:R-:W-:Y:S06]  /*3860*/  BRA.U UP0, `(.L_x_65) ;  /* 0xfffffffd00787547 */ /* 0x000fec000b83ffff */
.L_x_62:
[----:B------:R-:W-:Y:S01]  /*3870*/  UIADD3 UR18, UPT, UPT, UR18, 0x1, URZ ;  /* 0x0000000112127890 */ /* 0x000fe2000fffe0ff */
[C---:B------:R-:W-:Y:S01]  /*3880*/  ISETP.NE.AND P0, PT, R10.reuse, 0x2, PT ;  /* 0x000000020a00780c */ /* 0x040fe20003f05270 */
[----:B------:R-:W-:Y:S02]  /*3890*/  UIADD3 UR8, UPT, UPT, UR8, 0x110, URZ ;  /* 0x0000011008087890 */ /* 0x000fe4000fffe0ff */
[----:B------:R-:W-:Y:S01]  /*38a0*/  UISETP.NE.AND UP0, UPT, UR18, 0x4, UPT ;  /* 0x000000041200788c */ /* 0x000fe2000bf05270 */
[----:B-12---:R-:W-:Y:S02]  /*38b0*/  SEL R0, RZ, 0x1, P0 ;  /* 0x00000001ff007807 */ /* 0x006fe40000000000 */
[----:B------:R-:W-:Y:S01]  /*38c0*/  SEL R10, R10, RZ, P0 ;  /* 0x000000ff0a0a7207 */ /* 0x000fe20000000000 */
[----:B------:R-:W-:Y:S01]  /*38d0*/  USEL UR4, URZ, 0x1, UP0 ;  /* 0x00000001ff047887 */ /* 0x000fe20008000000 */
[----:B------:R-:W-:Y:S01]  /*38e0*/  LOP3.LUT R9, R9, R0, RZ, 0x3c, !PT ;  /* 0x0000000009097212 */ /* 0x000fe200078e3cff */
[----:B------:R-:W-:Y:S01]  /*38f0*/  USEL UR18, UR18, URZ, UP0 ;  /* 0x000000ff12127287 */ /* 0x000fe20008000000 */
[----:B------:R1:W-:Y:S03]  /*3900*/  UTCBAR [UR8], URZ ;  /* 0x000000ff080073e9 */ /* 0x0003e600080000ff */
[----:B------:R-:W-:Y:S01]  /*3910*/  LOP3.LUT R11, R11, UR4, RZ, 0x3c, !PT ;  /* 0x000000040b0b7c12 */ /* 0x000fe2000f8e3cff */
[----:B------:R-:W-:Y:S07]  /*3920*/  @P1 BRA `(.L_x_66) ;  /* 0xfffffff800b01947 */ /* 0x000fee000383ffff */
[----:B------:R-:W2:Y:S01]  /*3930*/  S2UR UR4, SR_CgaCtaId ;  /* 0x00000000000479c3 */ /* 0x000ea20000008800 */
[----:B------:R-:W-:Y:S01]  /*3940*/  ELECT P0, URZ, PT ;  /* 0x0000000000ff782f */ /* 0x000fe20003800000 */
[----:B------:R-:W-:Y:S01]  /*3950*/  IMAD.MOV.U32 R0, RZ, RZ, 0x1 ;  /* 0x00000001ff007424 */ /* 0x000fe200078e00ff */
[----:B------:R-:W-:Y:S01]  /*3960*/  UIADD3 UR6, UPT, UPT, UR6, 0x130, URZ ;  /* 0x0000013006067890 */ /* 0x000fe2000fffe0ff */
[----:B------:R-:W-:Y:S01]  /*3970*/  SHF.L.U32 R2, R11, 0x1f, RZ ;  /* 0x0000001f0b027819 */ /* 0x000fe200000006ff */
[----:B------:R-:W-:-:S03]  /*3980*/  UMOV UR5, 0x40 ;  /* 0x0000004000057882 */ /* 0x000fc60000000000 */
[----:B------:R-:W-:Y:S01]  /*3990*/  UVIRTCOUNT.DEALLOC.SMPOOL 0x80 ;  /* 0x000000800000784c */ /* 0x000fe20000000000 */
[----:B--2---:R-:W-:Y:S02]  /*39a0*/  ULEA UR4, UR4, UR5, 0x18 ;  /* 0x0000000504047291 */ /* 0x004fe4000f8ec0ff */
[----:B------:R-:W-:-:S07]  /*39b0*/  ULEA UR5, UR18, UR6, 0x3 ;  /* 0x0000000612057291 */ /* 0x000fce000f8e18ff */
[----:B------:R2:W-:Y:S02]  /*39c0*/  @P0 STS.U8 [UR4+0x1c], R0 ;  /* 0x00001c00ff000988 */ /* 0x0005e40008000004 */
[----:B------:R-:W3:Y:S02]  /*39d0*/  SYNCS.PHASECHK.TRANS64.TRYWAIT P0, [UR5], R2 ;  /* 0x00000002ff0075a7 */ /* 0x000ee40008001105 */
[----:B--23--:R-:W-:Y:S05]  /*39e0*/  @!P0 BRA `(.L_x_67) ;  /* 0x0000006000588947 */ /* 0x00cfea0003800000 */
.L_x_164:
[----:B------:R-:W-:-:S04]  /*39f0*/  UIADD3 UR7, UPT, UPT, UR18, 0x1, URZ ;  /* 0x0000000112077890 */ /* 0x000fc8000fffe0ff */
[----:B------:R-:W-:-:S04]  /*3a00*/  UISETP.NE.AND UP0, UPT, UR7, 0x4, UPT ;  /* 0x000000040700788c */ /* 0x000fc8000bf05270 */
[----:B-1----:R-:W-:Y:S02]  /*3a10*/  USEL UR8, URZ, 0x1, UP0 ;  /* 0x00000001ff087887 */ /* 0x002fe40008000000 */
[----:B------:R-:W-:-:S04]  /*3a20*/  USEL UR7, UR7, URZ, UP0 ;  /* 0x000000ff07077287 */ /* 0x000fc80008000000 */
[----:B------:R-:W-:Y:S01]  /*3a30*/  ULEA UR5, UR7, UR6, 0x3 ;  /* 0x0000000607057291 */ /* 0x000fe2000f8e18ff */
[----:B--2---:R-:W-:-:S04]  /*3a40*/  LOP3.LUT R2, R11, UR8, RZ, 0x3c, !PT ;  /* 0x000000080b027c12 */ /* 0x004fc8000f8e3cff */
[----:B------:R-:W-:-:S04]  /*3a50*/  SHF.L.U32 R3, R2, 0x1f, RZ ;  /* 0x0000001f02037819 */ /* 0x000fc800000006ff */
[----:B------:R-:W1:Y:S02]  /*3a60*/  SYNCS.PHASECHK.TRANS64.TRYWAIT P0, [UR5], R3 ;  /* 0x00000003ff0075a7 */ /* 0x000e640008001105 */
[----:B-1----:R-:W-:Y:S05]  /*3a70*/  @!P0 BRA `(.L_x_68) ;  /* 0x00000060004c8947 */ /* 0x002fea0003800000 */
.L_x_166:
        /* <DEDUP_REMOVED lines=9> */
.L_x_168:
[----:B------:R-:W-:-:S04]  /*3b10*/  UIADD3 UR7, UPT, UPT, UR7, 0x1, URZ ;  /* 0x0000000107077890 */ /* 0x000fc8000fffe0ff */
[----:B------:R-:W-:-:S04]  /*3b20*/  UISETP.NE.AND UP0, UPT, UR7, 0x4, UPT ;  /* 0x000000040700788c */ /* 0x000fc8000bf05270 */
[----:B------:R-:W-:Y:S02]  /*3b30*/  USEL UR5, URZ, 0x1, UP0 ;  /* 0x00000001ff057887 */ /* 0x000fe40008000000 */
[----:B------:R-:W-:-:S04]  /*3b40*/  USEL UR7, UR7, URZ, UP0 ;  /* 0x000000ff07077287 */ /* 0x000fc80008000000 */
[----:B------:R-:W-:Y:S01]  /*3b50*/  ULEA UR7, UR7, UR6, 0x3 ;  /* 0x0000000607077291 */ /* 0x000fe2000f8e18ff */
[----:B------:R-:W-:-:S04]  /*3b60*/  LOP3.LUT R2, R2, UR5, RZ, 0x3c, !PT ;  /* 0x0000000502027c12 */ /* 0x000fc8000f8e3cff */
[----:B------:R-:W-:-:S04]  /*3b70*/  SHF.L.U32 R2, R2, 0x1f, RZ ;  /* 0x0000001f02027819 */ /* 0x000fc800000006ff */
[----:B------:R-:W2:Y:S02]  /*3b80*/  SYNCS.PHASECHK.TRANS64.TRYWAIT P0, [UR7], R2 ;  /* 0x00000002ff0075a7 */ /* 0x000ea40008001107 */
[----:B--2---:R-:W-:Y:S05]  /*3b90*/  @!P0 BRA `(.L_x_70) ;  /* 0x0000006000348947 */ /* 0x004fea0003800000 */
.L_x_170:
[----:B------:R-:W-:Y:S01]  /*3ba0*/  NOP ;  /* 0x0000000000007918 */ /* 0x000fe20000000000 */
[----:B-1----:R-:W1:Y:S01]  /*3bb0*/  LDS R0, [UR4+0x14] ;  /* 0x00001404ff007984 */ /* 0x002e620008000800 */
[----:B------:R-:W-:Y:S01]  /*3bc0*/  ULOP3.LUT UR6, UR19, 0xffff, URZ, 0xc0, !UPT ;  /* 0x0000ffff13067892 */ /* 0x000fe2000f8ec0ff */
[----:B------:R-:W-:Y:S01]  /*3bd0*/  UMOV UR8, 0xffff ;  /* 0x0000ffff00087882 */ /* 0x000fe20000000000 */
[----:B------:R-:W-:Y:S02]  /*3be0*/  UMOV UR5, 0x1 ;  /* 0x0000000100057882 */ /* 0x000fe40000000000 */
[----:B------:R-:W-:-:S04]  /*3bf0*/  USHF.R.U32.HI UR6, URZ, 0x5, UR6 ;  /* 0x00000005ff067899 */ /* 0x000fc80008011606 */
[----:B------:R-:W-:Y:S02]  /*3c00*/  USHF.L.U32 UR8, UR8, UR6, URZ ;  /* 0x0000000608087299 */ /* 0x000fe400080006ff */
[----:B------:R-:W-:-:S04]  /*3c10*/  USHF.L.U32 UR5, UR5, UR6, URZ ;  /* 0x0000000605057299 */ /* 0x000fc800080006ff */
[----:B-1----:R-:W-:-:S04]  /*3c20*/  LOP3.LUT R0, R0, UR8, RZ, 0xc0, !PT ;  /* 0x0000000800007c12 */ /* 0x002fc8000f8ec0ff */
[----:B------:R-:W-:-:S13]  /*3c30*/  ISETP.NE.AND P0, PT, R0, UR8, PT ;  /* 0x0000000800007c0c */ /* 0x000fda000bf05270 */
[----:B------:R-:W-:Y:S05]  /*3c40*/  @P0 BRA `(.L_x_71) ;  /* 0x0000000000580947 */ /* 0x000fea0003800000 */
[----:B------:R-:W1:Y:S02]  /*3c50*/  LDS R0, [UR4+0x18] ;  /* 0x00001804ff007984 */ /* 0x000e640008000800 */
[----:B-1----:R-:W-:-:S04]  /*3c60*/  LOP3.LUT R0, R0, UR5, RZ, 0xc0, !PT ;  /* 0x0000000500007c12 */ /* 0x002fc8000f8ec0ff */
[----:B------:R-:W-:-:S13]  /*3c70*/  ISETP.NE.AND P0, PT, R0, UR5, PT ;  /* 0x0000000500007c0c */ /* 0x000fda000bf05270 */
[----:B------:R-:W-:Y:S05]  /*3c80*/  @P0 BRA `(.L_x_72) ;  /* 0x00000000003c0947 */ /* 0x000fea0003800000 */
[----:B------:R-:W1:Y:S01]  /*3c90*/  S2R R2, SR_LANEID ;  /* 0x0000000000027919 */ /* 0x000e620000000000 */
[----:B------:R-:W-:Y:S01]  /*3ca0*/  ULOP3.LUT UR8, URZ, UR8, URZ, 0x33, !UPT ;  /* 0x00000008ff087292 */ /* 0x000fe2000f8e33ff */
[----:B------:R-:W-:Y:S02]  /*3cb0*/  VOTEU.ANY UR7, UPT, PT ;  /* 0x0000000000077886 */ /* 0x000fe400038e0100 */
[----:B------:R-:W-:-:S03]  /*3cc0*/  UFLO.U32 UR7, UR7 ;  /* 0x00000007000772bd */ /* 0x000fc600080e0000 */
[----:B------:R-:W-:-:S04]  /*3cd0*/  IMAD.U32 R0, RZ, RZ, UR8 ;  /* 0x00000008ff007e24 */ /* 0x000fc8000f8e00ff */
[----:B------:R2:W3:Y:S02]  /*3ce0*/  REDUX UR6, R0 ;  /* 0x00000000000673c4 */ /* 0x0004e40000000000 */
[----:B------:R1:W-:Y:S02]  /*3cf0*/  UTCATOMSWS.AND URZ, UR8 ;  /* 0x0000000800ff79e3 */ /* 0x0003e40008000000 */
[----:B-1----:R-:W-:Y:S02]  /*3d00*/  ISETP.EQ.U32.AND P0, PT, R2, UR7, PT ;  /* 0x0000000702007c0c */ /* 0x002fe4000bf02070 */
[----:B--2---:R-:W-:Y:S02]  /*3d10*/  LOP3.LUT R0, RZ, UR5, RZ, 0x33, !PT ;  /* 0x00000005ff007c12 */ /* 0x004fe4000f8e33ff */
[----:B---3--:R-:W-:Y:S02]  /*3d20*/  MOV R2, UR6 ;  /* 0x0000000600027c02 */ /* 0x008fe40008000f00 */
[----:B------:R-:W1:Y:S07]  /*3d30*/  REDUX UR5, R0 ;  /* 0x00000000000573c4 */ /* 0x000e6e0000000000 */
[----:B------:R2:W-:Y:S01]  /*3d40*/  @P0 ATOMS.AND RZ, [UR4+0x14], R2 ;  /* 0x00001402ffff098c */ /* 0x0005e2000a800004 */
[----:B-1----:R-:W-:-:S05]  /*3d50*/  IMAD.U32 R0, RZ, RZ, UR5 ;  /* 0x00000005ff007e24 */ /* 0x002fca000f8e00ff */
[----:B------:R2:W-:Y:S01]  /*3d60*/  @P0 ATOMS.AND RZ, [UR4+0x18], R0 ;  /* 0x00001800ffff098c */ /* 0x0005e2000a800004 */
[----:B------:R-:W-:Y:S05]  /*3d70*/  BRA `(.L_x_73) ;  /* 0x0000000000147947 */ /* 0x000fea0003800000 */
.L_x_72:
[----:B------:R-:W-:Y:S02]  /*3d80*/  MOV R2, 0x3da0 ;  /* 0x00003da000027802 */ /* 0x000fe40000000f00 */
[----:B----45:R-:W-:Y:S05]  /*3d90*/  CALL.REL.NOINC `($__internal_0_$__cuda_sm10x_tcgen05_guardrail_trap_col_being_dealloced_not_returned_by_alloc) ;  /* 0x0000006400187944 */ /* 0x030fea0003c00000 */
[----:B------:R-:W-:Y:S05]  /*3da0*/  BRA `(.L_x_73) ;  /* 0x0000000000087947 */ /* 0x000fea0003800000 */
.L_x_71:
[----:B------:R-:W-:Y:S02]  /*3db0*/  MOV R2, 0x3dd0 ;  /* 0x00003dd000027802 */ /* 0x000fe40000000f00 */
[----:B----45:R-:W-:Y:S05]  /*3dc0*/  CALL.REL.NOINC `($__internal_2_$__cuda_sm10x_tcgen05_guardrail_trap_unallocated_columns_being_dealloced) ;  /* 0x0000006400247944 */ /* 0x030fea0003c00000 */
.L_x_73:
[----:B------:R-:W-:Y:S01]  /*3dd0*/  NOP ;  /* 0x0000000000007918 */ /* 0x000fe20000000000 */
[----:B------:R-:W-:Y:S05]  /*3de0*/  EXIT ;  /* 0x000000000000794d */ /* 0x000fea0003800000 */
.L_x_55:
[----:B------:R-:W-:-:S09]  /*3df0*/  UISETP.NE.OR UP2, UPT, UR8, 0x3, !UP2 ;  /* 0x000000030800788c */ /* 0x000fd2000d745670 */
[----:B------:R-:W-:Y:S05]  /*3e00*/  BRA.U UP2, `(.L_x_74) ;  /* 0x0000001102087547 */ /* 0x000fea000b800000 */
[----:B------:R-:W1:Y:S01]  /*3e10*/  LDC R0, c[0x0][0xb30] ;  /* 0x0002cc00ff007b82 */ /* 0x000e620000000800 */
[----:B------:R-:W2:Y:S01]  /*3e20*/  LDCU.64 UR8, c[0x0][0x888] ;  /* 0x00011100ff0877ac */ /* 0x000ea20008000a00 */
[----:B------:R-:W-:Y:S02]  /*3e30*/  HFMA2 R27, -RZ, RZ, 0, 0 ;  /* 0x00000000ff1b7431 */ /* 0x000fe400000001ff */
[----:B------:R-:W-:Y:S01]  /*3e40*/  IMAD.MOV.U32 R29, RZ, RZ, 0x1 ;  /* 0x00000001ff1d7424 */ /* 0x000fe200078e00ff */
[----:B------:R-:W-:Y:S01]  /*3e50*/  MOV R25, 0x1000 ;  /* 0x0000100000197802 */ /* 0x000fe20000000f00 */
[----:B------:R-:W4:Y:S01]  /*3e60*/  LDCU.64 UR4, c[0x0][0x890] ;  /* 0x00011200ff0477ac */ /* 0x000f220008000a00 */
[----:B------:R-:W-:Y:S01]  /*3e70*/  IMAD.MOV.U32 R28, RZ, RZ, RZ ;  /* 0x000000ffff1c7224 */ /* 0x000fe200078e00ff */
[----:B------:R-:W3:Y:S01]  /*3e80*/  LDC R24, c[0x0][0x370] ;  /* 0x0000dc00ff187b82 */ /* 0x000ee20000000800 */
[----:B------:R-:W-:Y:S01]  /*3e90*/  UMOV UR7, 0x400 ;  /* 0x0000040000077882 */ /* 0x000fe20000000000 */
[----:B------:R-:W-:-:S02]  /*3ea0*/  UPLOP3.LUT UP1, UPT, UPT, UPT, UPT, 0x40, 0x4 ;  /* 0x000000000004789c */ /* 0x000fc40003f2e870 */
[----:B------:R-:W-:-:S04]  /*3eb0*/  ULEA UR7, UR37, UR7, 0x18 ;  /* 0x0000000725077291 */ /* 0x000fc8000f8ec0ff */
[----:B------:R-:W3:Y:S01]  /*3ec0*/  LDC R3, c[0x0][0xb0c] ;  /* 0x0002c300ff037b82 */ /* 0x000ee20000000800 */
[----:B------:R-:W-:Y:S02]  /*3ed0*/  UIADD3 UR13, UPT, UPT, UR7, 0xb8, URZ ;  /* 0x000000b8070d7890 */ /* 0x000fe4000fffe0ff */
[----:B--2---:R-:W-:Y:S02]  /*3ee0*/  UISETP.NE.U32.AND UP2, UPT, UR8, URZ, UPT ;  /* 0x000000ff0800728c */ /* 0x004fe4000bf45070 */
[----:B------:R-:W-:Y:S02]  /*3ef0*/  UIADD3 UR33, UPT, UPT, UR7, 0xa0, URZ ;  /* 0x000000a007217890 */ /* 0x000fe4000fffe0ff */
[----:B----4-:R-:W-:Y:S01]  /*3f00*/  UISETP.NE.U32.AND UP3, UPT, UR4, URZ, UPT ;  /* 0x000000ff0400728c */ /* 0x010fe2000bf65070 */
[----:B------:R-:W2:Y:S01]  /*3f10*/  LDC R18, c[0x0][0xb20] ;  /* 0x0002c800ff127b82 */ /* 0x000ea20000000800 */
[----:B-1----:R-:W-:Y:S01]  /*3f20*/  ISETP.NE.AND P1, PT, R0, 0x1, PT ;  /* 0x000000010000780c */ /* 0x002fe20003f25270 */
[----:B------:R-:W-:-:S02]  /*3f30*/  UISETP.NE.AND.EX UP2, UPT, UR9, URZ, UPT, UP2 ;  /* 0x000000ff0900728c */ /* 0x000fc4000bf45320 */
[----:B------:R-:W-:Y:S02]  /*3f40*/  UIADD3 UR25, UPT, UPT, UR7, 0xa8, URZ ;  /* 0x000000a807197890 */ /* 0x000fe4000fffe0ff */
[----:B------:R-:W-:Y:S02]  /*3f50*/  UIADD3 UR17, UPT, UPT, UR7, 0xb0, URZ ;  /* 0x000000b007117890 */ /* 0x000fe4000fffe0ff */
[----:B------:R-:W1:Y:S01]  /*3f60*/  LDC.64 R30, c[0x0][0x348] ;  /* 0x0000d200ff1e7b82 */ /* 0x000e620000000a00 */
[----:B------:R-:W-:Y:S02]  /*3f70*/  UPRMT UR13, UR37, 0x654, UR13 ;  /* 0x00000654250d7896 */ /* 0x000fe4000800000d */
[----:B------:R-:W-:-:S05]  /*3f80*/  UISETP.NE.AND.EX UP3, UPT, UR5, URZ, UPT, UP3 ;  /* 0x000000ff0500728c */ /* 0x000fca000bf65330 */
[----:B------:R-:W4:Y:S08]  /*3f90*/  LDC.64 R16, c[0x0][0xb10] ;  /* 0x0002c400ff107b82 */ /* 0x000f300000000a00 */
[----:B------:R-:W1:Y:S08]  /*3fa0*/  LDC.64 R6, c[0x0][0xb18] ;  /* 0x0002c600ff067b82 */ /* 0x000e700000000a00 */
[----:B------:R-:W1:Y:S08]  /*3fb0*/  LDC.64 R4, c[0x0][0xb28] ;  /* 0x0002ca00ff047b82 */ /* 0x000e700000000a00 */
[----:B--23--:R-:W1:Y:S02]  /*3fc0*/  LDC R19, c[0x0][0x374] ;  /* 0x0000dd00ff137b82 */ /* 0x00ce640000000800 */
.L_x_85:
[C---:B------:R-:W-:Y:S02]  /*3fd0*/  LEA R0, R28.reuse, UR7, 0x3 ;  /* 0x000000071c007c11 */ /* 0x040fe4000f8e18ff */
[----:B------:R-:W-:Y:S02]  /*3fe0*/  SHF.L.U32 R2, R27, 0x1f, RZ ;  /* 0x0000001f1b027819 */ /* 0x000fe400000006ff */
[----:B------:R-:W-:Y:S02]  /*3ff0*/  LEA R20, R28, UR7, 0x4 ;  /* 0x000000071c147c11 */ /* 0x000fe4000f8e20ff */
[----:B--2---:R-:W2:Y:S02]  /*4000*/  SYNCS.PHASECHK.TRANS64.TRYWAIT P0, [R0+URZ+0xf0], R2 ;  /* 0x0000f002000075a7 */ /* 0x004ea400080011ff */
[----:B--2---:R-:W-:Y:S05]  /*4010*/  @!P0 BRA `(.L_x_75) ;  /* 0x0000005c002c8947 */ /* 0x004fea0003800000 */
.L_x_171:
[----:B------:R-:W-:Y:S01]  /*4020*/  ISETP.GE.AND P0, PT, R40, 0x1, PT ;  /* 0x000000012800780c */ /* 0x000fe20003f06270 */
[----:B------:R-:W3:Y:S01]  /*4030*/  LDS.128 R20, [R20+0x180] ;  /* 0x0001800014147984 */ /* 0x000ee20000000c00 */
[----:B--2---:R-:W-:Y:S01]  /*4040*/  VIADD R0, R0, 0x100 ;  /* 0x0000010000007836 */ /* 0x004fe20000000000 */
[----:B------:R-:W-:Y:S01]  /*4050*/  @!PT LDS RZ, [RZ] ;  /* 0x00000000fffff984 */ /* 0x000fe20000000800 */
[----:B------:R-:W-:Y:S01]  /*4060*/  @!PT LDS RZ, [RZ] ;  /* 0x00000000fffff984 */ /* 0x000fe20000000800 */
[----:B------:R-:W-:Y:S01]  /*4070*/  @!PT LDS RZ, [RZ] ;  /* 0x00000000fffff984 */ /* 0x000fe20000000800 */
[----:B------:R-:W-:Y:S01]  /*4080*/  @!PT LDS RZ, [RZ] ;  /* 0x00000000fffff984 */ /* 0x000fe20000000800 */
[----:B------:R2:W-:Y:S06]  /*4090*/  MEMBAR.ALL.CTA ;  /* 0x0000000000007992 */ /* 0x0005ec0000008000 */
[----:B--2---:R-:W2:Y:S01]  /*40a0*/  FENCE.VIEW.ASYNC.S ;  /* 0x00000000000073c6 */ /* 0x004ea20000000000 */
[----:B------:R-:W-:Y:S04]  /*40b0*/  PRMT R0, RZ, 0x654, R0 ;  /* 0x00000654ff007816 */ /* 0x000fe80000000000 */
[----:B--2---:R2:W-:Y:S01]  /*40c0*/  SYNCS.ARRIVE.TRANS64.RED.A1T0 RZ, [R0+URZ], RZ ;  /* 0x000000ff00ff79a7 */ /* 0x0045e200081004ff */
[----:B---3--:R-:W-:Y:S11]  /*40d0*/  LOP3.LUT P3, RZ, R22, 0x1, RZ, 0xc0, !PT ;  /* 0x0000000116ff7812 */ /* 0x008ff6000786c0ff */
[----:B------:R-:W-:Y:S02]  /*40e0*/  @!UPT UIADD3 URZ, UPT, UPT, URZ, URZ, URZ ;  /* 0x000000fffffff290 */ /* 0x000fe4000fffe0ff */
[----:B------:R-:W-:Y:S02]  /*40f0*/  @P3 MOV R11, R20 ;  /* 0x00000014000b3202 */ /* 0x000fe40000000f00 */
[----:B------:R-:W-:Y:S01]  /*4100*/  @P3 LOP3.LUT R10, R21, 0xffff, RZ, 0xc0, !PT ;  /* 0x0000ffff150a3812 */ /* 0x000fe200078ec0ff */
[----:B--2---:R-:W-:Y:S06]  /*4110*/  @!P0 BRA `(.L_x_76) ;  /* 0x0000000000a48947 */ /* 0x004fec0003800000 */
[-C--:B-1----:R-:W-:Y:S01]  /*4120*/  IMAD.HI.U32 R0, R19, R7.reuse, RZ ;  /* 0x0000000713007227 */ /* 0x082fe200078e00ff */
[----:B------:R-:W-:Y:S02]  /*4130*/  ISETP.NE.AND P0, PT, R6, 0x1, PT ;  /* 0x000000010600780c */ /* 0x000fe40003f05270 */
[----:B------:R-:W-:Y:S01]  /*4140*/  ISETP.NE.AND P2, PT, R40, 0x1, PT ;  /* 0x000000012800780c */ /* 0x000fe20003f45270 */
[----:B----4-:R-:W-:Y:S01]  /*4150*/  IMAD.HI.U32 R9, R24, R16, RZ ;  /* 0x0000001018097227 */ /* 0x010fe200078e00ff */
[----:B------:R-:W-:Y:S02]  /*4160*/  SHF.R.U32.HI R0, RZ, R18, R0 ;  /* 0x00000012ff007219 */ /* 0x000fe40000011600 */
[----:B------:R-:W-:Y:S01]  /*4170*/  ISETP.NE.AND P4, PT, R3, 0x1, PT ;  /* 0x000000010300780c */ /* 0x000fe20003f85270 */
[----:B------:R-:W-:Y:S01]  /*4180*/  IMAD.HI.U32 R13, R10, R7, RZ ;  /* 0x000000070a0d7227 */ /* 0x000fe200078e00ff */
[----:B------:R-:W-:Y:S02]  /*4190*/  SHF.R.U32.HI R9, RZ, R17, R9 ;  /* 0x00000011ff097219 */ /* 0x000fe40000011609 */
[----:B------:R-:W-:Y:S01]  /*41a0*/  SEL R0, R19, R0, !P0 ;  /* 0x0000000013007207 */ /* 0x000fe20004000000 */
[----:B------:R-:W-:Y:S01]  /*41b0*/  IMAD.HI.U32 R12, R11, R16, RZ ;  /* 0x000000100b0c7227 */ /* 0x000fe200078e00ff */
[----:B------:R-:W-:Y:S03]  /*41c0*/  SEL R9, R24, R9, !P4 ;  /* 0x0000000918097207 */ /* 0x000fe60006000000 */
[-C--:B------:R-:W-:Y:S01]  /*41d0*/  IMAD.HI.U32 R8, R0, R4.reuse, RZ ;  /* 0x0000000400087227 */ /* 0x080fe200078e00ff */
[----:B------:R-:W-:Y:S03]  /*41e0*/  SHF.R.U32.HI R12, RZ, R17, R12 ;  /* 0x00000011ff0c7219 */ /* 0x000fe6000001160c */
[----:B------:R-:W-:Y:S01]  /*41f0*/  IMAD.HI.U32 R2, R9, R4, RZ ;  /* 0x0000000409027227 */ /* 0x000fe200078e00ff */
[-C--:B------:R-:W-:Y:S02]  /*4200*/  @P2 SHF.R.U32.HI R0, RZ, R5.reuse, R8 ;  /* 0x00000005ff002219 */ /* 0x080fe40000011608 */
[----:B------:R-:W-:Y:S02]  /*4210*/  SHF.R.U32.HI R8, RZ, R18, R13 ;  /* 0x00000012ff087219 */ /* 0x000fe4000001160d */
[----:B------:R-:W-:Y:S01]  /*4220*/  @P2 SHF.R.U32.HI R9, RZ, R5, R2 ;  /* 0x00000005ff092219 */ /* 0x000fe20000011602 */
[----:B------:R-:W-:Y:S01]  /*4230*/  IMAD R0, R40, R0, RZ ;  /* 0x0000000028007224 */ /* 0x000fe200078e02ff */
[----:B------:R-:W-:Y:S02]  /*4240*/  SEL R8, R10, R8, !P0 ;  /* 0x000000080a087207 */ /* 0x000fe40004000000 */
[----:B------:R-:W-:Y:S01]  /*4250*/  SEL R2, R11, R12, !P4 ;  /* 0x0000000c0b027207 */ /* 0x000fe20006000000 */
[----:B------:R-:W-:Y:S01]  /*4260*/  IMAD R12, R40, R9, RZ ;  /* 0x00000009280c7224 */ /* 0x000fe200078e02ff */
[C---:B------:R-:W-:Y:S01]  /*4270*/  ISETP.GE.AND P0, PT, R8.reuse, R0, PT ;  /* 0x000000000800720c */ /* 0x040fe20003f06270 */
[----:B------:R-:W-:Y:S03]  /*4280*/  IMAD.HI.U32 R0, R8, R4, RZ ;  /* 0x0000000408007227 */ /* 0x000fe600078e00ff */
[----:B------:R-:W-:Y:S02]  /*4290*/  ISETP.GE.OR P0, PT, R2, R12, P0 ;  /* 0x0000000c0200720c */ /* 0x000fe40000706670 */
[-C--:B------:R-:W-:Y:S04]  /*42a0*/  SHF.R.U32.HI R0, RZ, R5.reuse, R0 ;  /* 0x00000005ff007219 */ /* 0x080fe80000011600 */
[----:B------:R-:W-:Y:S05]  /*42b0*/  SEL R13, R8, R0, !P2 ;  /* 0x00000000080d7207 */ /* 0x000fea0005000000 */
[----:B------:R-:W-:Y:S02]  /*42c0*/  IMAD.MOV R12, RZ, RZ, -R13 ;  /* 0x000000ffff0c7224 */ /* 0x000fe400078e0a0d */
[----:B------:R-:W-:Y:S04]  /*42d0*/  @!P0 IMAD.HI.U32 R0, R2, R4, RZ ;  /* 0x0000000402008227 */ /* 0x000fe800078e00ff */
[----:B------:R-:W-:Y:S01]  /*42e0*/  IMAD R12, R40, R12, R8 ;  /* 0x0000000c280c7224 */ /* 0x000fe200078e0208 */
[----:B------:R-:W-:Y:S04]  /*42f0*/  @!P0 SHF.R.U32.HI R0, RZ, R5, R0 ;  /* 0x00000005ff008219 */ /* 0x000fe80000011600 */
[----:B------:R-:W-:Y:S04]  /*4300*/  @!P0 SEL R0, R2, R0, !P2 ;  /* 0x0000000002008207 */ /* 0x000fe80005000000 */
[----:B------:R-:W-:Y:S01]  /*4310*/  @!P0 IADD3 R13, PT, PT, R13, -R0, RZ ;  /* 0x800000000d0d8210 */ /* 0x000fe20007ffe0ff */
[----:B------:R-:W-:Y:S01]  /*4320*/  @!P0 IMAD R0, R9, R12, R0 ;  /* 0x0000000c09008224 */ /* 0x000fe200078e0200 */
[----:B------:R-:W-:Y:S01]  /*4330*/  IADD3 R9, PT, PT, -R8, RZ, RZ ;  /* 0x000000ff08097210 */ /* 0x000fe20007ffe1ff */
[--C-:B------:R-:W-:Y:S02]  /*4340*/  IMAD.MOV R12, RZ, RZ, -R2.reuse ;  /* 0x000000ffff0c7224 */ /* 0x100fe400078e0a02 */
[----:B------:R-:W-:Y:S02]  /*4350*/  @!P0 IMAD R8, R13, R40, R2 ;  /* 0x000000280d088224 */ /* 0x000fe400078e0202 */
[----:B------:R-:W-:Y:S02]  /*4360*/  @!P0 IMAD.MOV.U32 R2, RZ, RZ, R0 ;  /* 0x000000ffff028224 */ /* 0x000fe400078e0000 */
[----:B------:R-:W-:Y:S02]  /*4370*/  IMAD R11, R3, R12, R11 ;  /* 0x0000000c030b7224 */ /* 0x000fe400078e020b */
[----:B------:R-:W-:Y:S02]  /*4380*/  IMAD R10, R6, R9, R10 ;  /* 0x00000009060a7224 */ /* 0x000fe400078e020a */
[----:B------:R-:W-:Y:S02]  /*4390*/  IMAD R11, R2, R3, R11 ;  /* 0x00000003020b7224 */ /* 0x000fe400078e020b */
[----:B------:R-:W-:Y:S02]  /*43a0*/  IMAD R10, R8, R6, R10 ;  /* 0x00000006080a7224 */ /* 0x000fe400078e020a */
.L_x_76:
[----:B------:R-:W-:Y:S05]  /*43b0*/  BRA.U UP1, `(.L_x_77) ;  /* 0x0000000101107547 */ /* 0x000fea000b800000 */
[----:B------:R-:W-:Y:S04]  /*43c0*/  MOV R2, UR6 ;  /* 0x0000000600027c02 */ /* 0x000fe80008000f00 */
[----:B------:R-:W-:Y:S04]  /*43d0*/  SHF.L.U32 R2, R2, 0x1f, RZ ;  /* 0x0000001f02027819 */ /* 0x000fe800000006ff */
[----:B------:R-:W2:Y:S02]  /*43e0*/  SYNCS.PHASECHK.TRANS64.TRYWAIT P0, [UR7+0xe8], R2 ;  /* 0x0000e802ff0075a7 */ /* 0x000ea40008001107 */
[----:B--2---:R-:W-:Y:S05]  /*43f0*/  @!P0 BRA `(.L_x_78) ;  /* 0x0000005800488947 */ /* 0x004fea0003800000 */
.L_x_77:
[----:B------:R-:W-:Y:S02]  /*4400*/  R2UR UR35, R15 ;  /* 0x000000000f2372ca */ /* 0x000fe400000e0000 */
[----:B------:R-:W-:Y:S02]  /*4410*/  R2UR UR34, R14 ;  /* 0x000000000e2272ca */ /* 0x000fe400000e0000 */
[----:B------:R-:W-:Y:S02]  /*4420*/  ISETP.NE.U32.AND P2, PT, RZ, UR4, PT ;  /* 0x00000004ff007c0c */ /* 0x000fe4000bf45070 */
[----:B------:R-:W-:Y:S02]  /*4430*/  SHF.L.U32 R14, R29, 0x1f, RZ ;  /* 0x0000001f1d0e7819 */ /* 0x000fe400000006ff */
[----:B------:R-:W-:Y:S05]  /*4440*/  ISETP.NE.AND.EX P2, PT, RZ, UR5, PT, P2 ;  /* 0x00000005ff007c0c */ /* 0x000fea000bf45320 */
[----:B------:R-:W-:Y:S02]  /*4450*/  USHF.L.U32 UR35, UR35, 0x6, URZ ;  /* 0x0000000623237899 */ /* 0x000fe400080006ff */
[----:B------:R-:W-:Y:S01]  /*4460*/  USHF.L.U32 UR34, UR34, 0x8, URZ ;  /* 0x0000000822227899 */ /* 0x000fe200080006ff */
[----:B------:R-:W-:Y:S11]  /*4470*/  BRA.U !UP3, `(.L_x_79) ;  /* 0x000000010b347547 */ /* 0x000ff6000b800000 */
[----:B------:R-:W-:Y:S01]  /*4480*/  UPLOP3.LUT UP0, UPT, UPT, UPT, UP2, 0x80, 0x8 ;  /* 0x000000000008789c */ /* 0x000fe20003f0f020 */
[----:B--2---:R-:W-:Y:S02]  /*4490*/  HFMA2 R0, -RZ, RZ, 0, 5.9604644775390625e-08 ;  /* 0x00000001ff007431 */ /* 0x004fe400000001ff */
[----:B------:R-:W-:Y:S03]  /*44a0*/  IMAD.MOV.U32 R96, RZ, RZ, 0x1 ;  /* 0x00000001ff607424 */ /* 0x000fe600078e00ff */
[----:B------:R-:W-:Y:S05]  /*44b0*/  PLOP3.LUT P0, PT, PT, PT, UP0, 0x80, 0x8 ;  /* 0x000000000008781c */ /* 0x000fea0003f0f008 */
[----:B------:R-:W2:Y:S01]  /*44c0*/  @UP0 LDCU.64 UR10, c[0x0][0x888] ;  /* 0x00011100ff0a07ac */ /* 0x000ea20008000a00 */
[----:B------:R-:W-:Y:S07]  /*44d0*/  @UP0 UIMAD UR8, UR36, UR4, URZ ;  /* 0x00000004240802a4 */ /* 0x000fee000f8e02ff */
[----:B------:R-:W-:Y:S01]  /*44e0*/  @!P0 PRMT R96, R0, 0x7610, R96 ;  /* 0x0000761000608816 */ /* 0x000fe20000000060 */
[----:B--2---:R-:W-:Y:S03]  /*44f0*/  @UP0 UIMAD.WIDE UR10, UR8, 0x4, UR10 ;  /* 0x00000004080a08a5 */ /* 0x004fe6000f8e020a */
[----:B------:R-:W2:Y:S03]  /*4500*/  @!UP0 LDCU UR8, c[0x0][0x880] ;  /* 0x00011000ff0887ac */ /* 0x000ea60008000800 */
[----:B------:R-:W-:Y:S01]  /*4510*/  IMAD.U32 R8, RZ, RZ, UR10 ;  /* 0x0000000aff087e24 */ /* 0x000fe2000f8e00ff */
[----:B------:R-:W-:Y:S05]  /*4520*/  MOV R9, UR11 ;  /* 0x0000000b00097c02 */ /* 0x000fea0008000f00 */
[----:B-----5:R3:W5:Y:S02]  /*4530*/  @P0 LDG.E R49, desc[UR46][R8.64] ;  /* 0x0000002e08310981 */ /* 0x020764000c1e1900 */
[----:B--23--:R-:W-:Y:S07]  /*4540*/  @!P0 IMAD.U32 R49, RZ, RZ, UR8 ;  /* 0x00000008ff318e24 */ /* 0x00cfee000f8e00ff */
.L_x_79:
[----:B-----5:R-:W-:Y:S01]  /*4550*/  @!P2 FSETP.EQ.AND P0, PT, R49, RZ, PT ;  /* 0x000000ff3100a20b */ /* 0x020fe20003f02000 */
[----:B------:R-:W-:Y:S01]  /*4560*/  @!UPT UIADD3 URZ, UPT, UPT, URZ, URZ, URZ ;  /* 0x000000fffffff290 */ /* 0x000fe2000fffe0ff */
[----:B------:R-:W-:Y:S11]  /*4570*/  @!P2 BRA `(.L_x_80) ;  /* 0x000000000014a947 */ /* 0x000ff60003800000 */
[----:B------:R-:W-:Y:S02]  /*4580*/  LOP3.LUT P2, RZ, R96, 0xff, RZ, 0xc0, !PT ;  /* 0x000000ff60ff7812 */ /* 0x000fe4000784c0ff */
[----:B------:R-:W-:Y:S04]  /*4590*/  PLOP3.LUT P0, PT, PT, PT, UP0, 0x80, 0x8 ;  /* 0x000000000008781c */ /* 0x000fe80003f0f008 */
[----:B------:R-:W-:Y:S07]  /*45a0*/  PLOP3.LUT P0, PT, P0, PT, PT, 0x8, 0x80 ;  /* 0x000000000080781c */ /* 0x000fee000070e170 */
[----:B------:R-:W-:Y:S11]  /*45b0*/  @P2 FSETP.EQ.AND P0, PT, R49, RZ, PT ;  /* 0x000000ff3100220b */ /* 0x000ff60003f02000 */
[----:B------:R-:W-:Y:S02]  /*45c0*/  @!UPT UIADD3 URZ, UPT, UPT, URZ, URZ, URZ ;  /* 0x000000fffffff290 */ /* 0x000fe4000fffe0ff */
.L_x_80:
[----:B------:R-:W3:Y:S01]  /*45d0*/  SYNCS.PHASECHK.TRANS64.TRYWAIT P2, [UR7+0xc0], R14 ;  /* 0x0000c00eff0075a7 */ /* 0x000ee20008041107 */
[----:B------:R-:W-:Y:S04]  /*45e0*/  ELECT P4, URZ, PT ;  /* 0x0000000000ff782f */ /* 0x000fe80003880000 */
[----:B------:R-:W-:Y:S11]  /*45f0*/  PLOP3.LUT P4, PT, P0, P4, PT, 0xf2, 0x2f ;  /* 0x00000000002f781c */ /* 0x000ff60000789e72 */
[----:B------:R-:W-:Y:S02]  /*4600*/  @!UPT UIADD3 URZ, UPT, UPT, URZ, URZ, URZ ;  /* 0x000000fffffff290 */ /* 0x000fe4000fffe0ff */
[----:B-1----:R-:W-:Y:S05]  /*4610*/  @!P4 IADD3 R8, P0, PT, R30, 0x580, RZ ;  /* 0x000005801e08c810 */ /* 0x002fea0007f1e0ff */
[----:B--2---:R-:W-:Y:S01]  /*4620*/  @!P4 IMAD.X R2, RZ, RZ, R31, P0 ;  /* 0x000000ffff02c224 */ /* 0x004fe200000e061f */
[----:B---3--:R-:W-:Y:S07]  /*4630*/  @!P2 BRA `(.L_x_81) ;  /* 0x0000005400d0a947 */ /* 0x008fee0003800000 */
.L_x_174:
[----:B------:R-:W-:Y:S01]  /*4640*/  @!P4 R2UR UR8, R2 ;  /* 0x000000000208c2ca */ /* 0x000fe200000e0000 */
[----:B------:R-:W-:Y:S01]  /*4650*/  VOTEU.ALL UP1, P4 ;  /* 0x0000000000ff7886 */ /* 0x000fe20002020000 */
[----:B------:R-:W-:Y:S01]  /*4660*/  @!P4 R2UR UR9, R8 ;  /* 0x000000000809c2ca */ /* 0x000fe200000e0000 */
[----:B-1----:R-:W-:Y:S01]  /*4670*/  @!P4 IMAD.MOV.U32 R0, RZ, RZ, 0x1000 ;  /* 0x00001000ff00c424 */ /* 0x002fe200078e00ff */
[----:B------:R-:W-:Y:S01]  /*4680*/  UMOV UR10, 0x0 ;  /* 0x00000000000a7882 */ /* 0x000fe20000000000 */
[----:B------:R-:W-:Y:S01]  /*4690*/  UMOV UR11, 0x10000000 ;  /* 0x10000000000b7882 */ /* 0x000fe20000000000 */
[----:B------:R-:W-:Y:S01]  /*46a0*/  @!UP1 UIADD3 UR32, UPT, UPT, UR7, 0x200, URZ ;  /* 0x0000020007209890 */ /* 0x000fe2000fffe0ff */
[----:B------:R-:W-:Y:S06]  /*46b0*/  VOTEU.ALL UP1, P4 ;  /* 0x0000000000ff7886 */ /* 0x000fec0002020000 */
[----:B------:R-:W-:Y:S01]  /*46c0*/  IMAD.U32 R9, RZ, RZ, UR8 ;  /* 0x00000008ff097e24 */ /* 0x000fe2000f8e00ff */
[----:B------:R-:W-:Y:S01]  /*46d0*/  UPRMT UR8, UR37, 0x654, UR33 ;  /* 0x0000065425087896 */ /* 0x000fe20008000021 */
[----:B------:R-:W-:Y:S03]  /*46e0*/  IMAD.U32 R8, RZ, RZ, UR9 ;  /* 0x00000009ff087e24 */ /* 0x000fe6000f8e00ff */
[----:B------:R-:W-:Y:S02]  /*46f0*/  @!P4 R2UR UR15, R9 ;  /* 0x00000000090fc2ca */ /* 0x000fe400000e0000 */
[----:B------:R-:W-:Y:S02]  /*4700*/  @!P4 R2UR UR14, R8 ;  /* 0x00000000080ec2ca */ /* 0x000fe400000e0000 */
[----:B------:R-:W-:Y:S05]  /*4710*/  @!P4 IADD3 R8, P0, PT, R30, 0x580, RZ ;  /* 0x000005801e08c810 */ /* 0x000fea0007f1e0ff */
[----:B------:R-:W-:Y:S06]  /*4720*/  @!P4 IMAD.X R2, RZ, RZ, R31, P0 ;  /* 0x000000ffff02c224 */ /* 0x000fec00000e061f */
[----:B------:R1:W-:Y:S01]  /*4730*/  @!UP1 UTMALDG.3D [UR32], [UR14], desc[UR10] ;  /* 0x00000a200e0095b4 */ /* 0x0003e20008011000 */
[----:B------:R1:W-:Y:S01]  /*4740*/  @!P4 SYNCS.ARRIVE.TRANS64.RED.A0TR RZ, [UR7+0xa0], R0 ;  /* 0x0000a000ffffc9a7 */ /* 0x0003e20008300407 */
[----:B------:R-:W-:Y:S01]  /*4750*/  SYNCS.ARRIVE.TRANS64.RED.A1T0 RZ, [UR8], RZ ;  /* 0x000000ffffff79a7 */ /* 0x000fe20008100408 */
[----:B------:R-:W2:Y:S02]  /*4760*/  SYNCS.PHASECHK.TRANS64.TRYWAIT P2, [UR7+0xc8], R14 ;  /* 0x0000c80eff0075a7 */ /* 0x000ea40008041107 */
[----:B-12---:R-:W-:Y:S05]  /*4770*/  @!P2 BRA `(.L_x_82) ;  /* 0x000000540098a947 */ /* 0x006fea0003800000 */
.L_x_176:
[----:B------:R-:W-:Y:S01]  /*4780*/  @!P4 R2UR UR8, R2 ;  /* 0x000000000208c2ca */ /* 0x000fe200000e0000 */
[----:B------:R-:W-:Y:S01]  /*4790*/  VOTEU.ALL UP1, P4 ;  /* 0x0000000000ff7886 */ /* 0x000fe20002020000 */
[----:B------:R-:W-:Y:S01]  /*47a0*/  @!P4 R2UR UR9, R8 ;  /* 0x000000000809c2ca */ /* 0x000fe200000e0000 */
[----:B-1----:R-:W-:Y:S01]  /*47b0*/  @!P4 IMAD.MOV.U32 R0, RZ, RZ, 0x1000 ;  /* 0x00001000ff00c424 */ /* 0x002fe200078e00ff */
[----:B------:R-:W-:Y:S01]  /*47c0*/  UMOV UR10, 0x0 ;  /* 0x00000000000a7882 */ /* 0x000fe20000000000 */
[----:B------:R-:W-:Y:S01]  /*47d0*/  UMOV UR11, 0x10000000 ;  /* 0x10000000000b7882 */ /* 0x000fe20000000000 */
[----:B------:R-:W-:Y:S02]  /*47e0*/  @!UP1 UIADD3 UR26, UPT, UPT, UR34, 0x40, URZ ;  /* 0x00000040221a9890 */ /* 0x000fe4000fffe0ff */
[----:B------:R-:W-:Y:S01]  /*47f0*/  @!UP1 UIADD3 UR24, UPT, UPT, UR7, 0x1200, URZ ;  /* 0x0000120007189890 */ /* 0x000fe2000fffe0ff */
[----:B------:R-:W-:Y:S01]  /*4800*/  VOTEU.ALL UP1, P4 ;  /* 0x0000000000ff7886 */ /* 0x000fe20002020000 */
[----:B------:R-:W-:Y:S01]  /*4810*/  UMOV UR27, UR35 ;  /* 0x00000023001b7c82 */ /* 0x000fe20008000000 */
[----:B------:R-:W-:Y:S02]  /*4820*/  UMOV UR28, UR36 ;  /* 0x00000024001c7c82 */ /* 0x000fe40008000000 */
        /* <DEDUP_REMOVED lines=12> */
.L_x_178:
[----:B------:R-:W2:Y:S01]  /*48f0*/  LDC.64 R12, c[0x0][0xb18] ;  /* 0x0002c600ff0c7b82 */ /* 0x000ea20000000a00 */
[----:B------:R-:W-:Y:S01]  /*4900*/  @!P4 R2UR UR8, R2 ;  /* 0x000000000208c2ca */ /* 0x000fe200000e0000 */
[----:B------:R-:W-:Y:S01]  /*4910*/  VOTEU.ALL UP1, P4 ;  /* 0x0000000000ff7886 */ /* 0x000fe20002020000 */
[----:B------:R-:W-:Y:S01]  /*4920*/  @!P4 R2UR UR9, R8 ;  /* 0x000000000809c2ca */ /* 0x000fe200000e0000 */
[----:B-1----:R-:W-:Y:S01]  /*4930*/  @!P4 IMAD.MOV.U32 R0, RZ, RZ, 0x1000 ;  /* 0x00001000ff00c424 */ /* 0x002fe200078e00ff */
[----:B------:R-:W-:Y:S03]  /*4940*/  UMOV UR10, 0x0 ;  /* 0x00000000000a7882 */ /* 0x000fe60000000000 */
[----:B------:R-:W1:Y:S01]  /*4950*/  @!P1 LDC R2, c[0x0][0xb0c] ;  /* 0x0002c300ff029b82 */ /* 0x000e620000000800 */
[----:B------:R-:W-:Y:S01]  /*4960*/  @!UP1 UIADD3 UR18, UPT, UPT, UR34, 0x80, URZ ;  /* 0x0000008022129890 */ /* 0x000fe2000fffe0ff */
[----:B------:R-:W-:Y:S01]  /*4970*/  @P3 SHF.R.U32.HI R26, RZ, 0x10, R21 ;  /* 0x00000010ff1a3819 */ /* 0x000fe20000011615 */
[----:B------:R-:W-:Y:S01]  /*4980*/  @!UP1 UIADD3 UR16, UPT, UPT, UR7, 0x2200, URZ ;  /* 0x0000220007109890 */ /* 0x000fe2000fffe0ff */
[----:B------:R-:W-:Y:S01]  /*4990*/  VIADD R28, R28, 0x1 ;  /* 0x000000011c1c7836 */ /* 0x000fe20000000000 */
[----:B------:R-:W-:Y:S01]  /*49a0*/  VOTEU.ALL UP1, P4 ;  /* 0x0000000000ff7886 */ /* 0x000fe20002020000 */
[----:B------:R-:W-:Y:S01]  /*49b0*/  UMOV UR11, 0x10000000 ;  /* 0x10000000000b7882 */ /* 0x000fe20000000000 */
[----:B------:R-:W-:Y:S01]  /*49c0*/  UMOV UR19, UR35 ;  /* 0x0000002300137c82 */ /* 0x000fe20008000000 */
[----:B------:R-:W-:Y:S01]  /*49d0*/  IMAD.U32 R9, RZ, RZ, UR8 ;  /* 0x00000008ff097e24 */ /* 0x000fe2000f8e00ff */
[----:B------:R-:W-:Y:S01]  /*49e0*/  UMOV UR20, UR36 ;  /* 0x0000002400147c82 */ /* 0x000fe20008000000 */
[----:B------:R-:W-:Y:S01]  /*49f0*/  IMAD.U32 R8, RZ, RZ, UR9 ;  /* 0x00000009ff087e24 */ /* 0x000fe2000f8e00ff */
[----:B------:R-:W-:Y:S02]  /*4a00*/  UPRMT UR8, UR37, 0x654, UR17 ;  /* 0x0000065425087896 */ /* 0x000fe40008000011 */
[----:B------:R-:W-:Y:S02]  /*4a10*/  @!P4 R2UR UR15, R9 ;  /* 0x00000000090fc2ca */ /* 0x000fe400000e0000 */
[----:B------:R-:W-:Y:S02]  /*4a20*/  @!P4 R2UR UR14, R8 ;  /* 0x00000000080ec2ca */ /* 0x000fe400000e0000 */
[----:B------:R-:W3:Y:S11]  /*4a30*/  LDC.64 R8, c[0x0][0xb10] ;  /* 0x0002c400ff087b82 */ /* 0x000ef60000000a00 */
[----:B------:R1:W-:Y:S01]  /*4a40*/  @!UP1 UTMALDG.3D [UR16], [UR14], desc[UR10] ;  /* 0x00000a100e0095b4 */ /* 0x0003e20008011000 */
[----:B------:R5:W-:Y:S01]  /*4a50*/  @!P4 SYNCS.ARRIVE.TRANS64.RED.A0TR RZ, [UR7+0xb0], R0 ;  /* 0x0000b000ffffc9a7 */ /* 0x000be20008300407 */
[C---:B---3--:R-:W-:Y:S01]  /*4a60*/  @!P1 IMAD.HI.U32 R8, R11.reuse, R8, RZ ;  /* 0x000000080b089227 */ /* 0x048fe200078e00ff */
[----:B--2---:R-:W-:Y:S02]  /*4a70*/  @!P1 ISETP.NE.AND P0, PT, R12, 0x1, PT ;  /* 0x000000010c00980c */ /* 0x004fe40003f05270 */
[----:B-1----:R-:W-:Y:S01]  /*4a80*/  @!P1 ISETP.NE.AND P2, PT, R2, 0x1, PT ;  /* 0x000000010200980c */ /* 0x002fe20003f45270 */
[----:B------:R-:W-:Y:S01]  /*4a90*/  SYNCS.ARRIVE.TRANS64.RED.A1T0 RZ, [UR8], RZ ;  /* 0x000000ffffff79a7 */ /* 0x000fe20008100408 */
[C---:B------:R-:W-:Y:S01]  /*4aa0*/  @!P1 IMAD.HI.U32 R13, R10.reuse, R13, RZ ;  /* 0x0000000d0a0d9227 */ /* 0x040fe200078e00ff */
[----:B------:R-:W-:Y:S04]  /*4ab0*/  @!P1 SHF.R.U32.HI R8, RZ, R9, R8 ;  /* 0x00000009ff089219 */ /* 0x000fe80000011608 */
[----:B------:R-:W-:Y:S01]  /*4ac0*/  @!P1 SEL R8, R11, R8, !P2 ;  /* 0x000000080b089207 */ /* 0x000fe20005000000 */
[----:B------:R-:W1:Y:S01]  /*4ad0*/  SYNCS.PHASECHK.TRANS64.TRYWAIT P5, [UR7+0xd8], R14 ;  /* 0x0000d80eff0075a7 */ /* 0x000e6200080a1107 */
[----:B-----5:R-:W2:Y:S02]  /*4ae0*/  @!P1 LDC R0, c[0x0][0xb20] ;  /* 0x0002c800ff009b82 */ /* 0x020ea40000000800 */
[----:B--2---:R-:W-:Y:S04]  /*4af0*/  @!P1 SHF.R.U32.HI R0, RZ, R0, R13 ;  /* 0x00000000ff009219 */ /* 0x004fe8000001160d */
[----:B------:R-:W-:Y:S05]  /*4b00*/  @!P1 SEL R9, R10, R0, !P0 ;  /* 0x000000000a099207 */ /* 0x000fea0004000000 */
[----:B------:R-:W-:Y:S02]  /*4b10*/  @!P1 IMAD.IADD R0, R9, 0x1, -R8 ;  /* 0x0000000109009824 */ /* 0x000fe400078e0a08 */
[----:B------:R-:W-:Y:S02]  /*4b20*/  @!P1 IMAD.IADD R8, R8, 0x1, -R9 ;  /* 0x0000000108089824 */ /* 0x000fe400078e0a09 */
[----:B------:R-:W-:Y:S02]  /*4b30*/  @!P1 IMAD R11, R0, R2, R11 ;  /* 0x00000002000b9224 */ /* 0x000fe400078e020b */
[----:B------:R-:W-:Y:S01]  /*4b40*/  @!P1 IMAD R10, R8, R12, R10 ;  /* 0x0000000c080a9224 */ /* 0x000fe200078e020a */
[----:B-1----:R-:W-:Y:S06]  /*4b50*/  @!P5 BRA `(.L_x_84) ;  /* 0x0000005000d0d947 */ /* 0x002fec0003800000 */
.L_x_180:
[----:B------:R-:W-:Y:S01]  /*4b60*/  @!P4 IADD3 R2, P0, PT, R30, 0x580, RZ ;  /* 0x000005801e02c810 */ /* 0x000fe20007f1e0ff */
[----:B------:R-:W-:Y:S01]  /*4b70*/  VOTEU.ALL UP1, P4 ;  /* 0x0000000000ff7886 */ /* 0x000fe20002020000 */
[----:B------:R-:W-:Y:S01]  /*4b80*/  UMOV UR18, 0x0 ;  /* 0x0000000000127882 */ /* 0x000fe20000000000 */
[----:B------:R-:W-:Y:S01]  /*4b90*/  UMOV UR19, 0x10000000 ;  /* 0x1000000000137882 */ /* 0x000fe20000000000 */
[----:B------:R-:W-:Y:S01]  /*4ba0*/  @!P4 R2UR UR9, R2 ;  /* 0x000000000209c2ca */ /* 0x000fe200000e0000 */
[----:B-1----:R-:W-:Y:S01]  /*4bb0*/  @!P4 IMAD.X R0, RZ, RZ, R31, P0 ;  /* 0x000000ffff00c224 */ /* 0x002fe200000e061f */
[----:B------:R-:W-:Y:S01]  /*4bc0*/  @!UP1 UIADD3 UR10, UPT, UPT, UR34, 0xc0, URZ ;  /* 0x000000c0220a9890 */ /* 0x000fe2000fffe0ff */
[----:B------:R-:W-:Y:S01]  /*4bd0*/  ISETP.NE.AND P0, PT, R28, 0x2, PT ;  /* 0x000000021c00780c */ /* 0x000fe20003f05270 */
[----:B------:R-:W-:Y:S01]  /*4be0*/  UMOV UR11, UR35 ;  /* 0x00000023000b7c82 */ /* 0x000fe20008000000 */
[----:B------:R-:W-:Y:S01]  /*4bf0*/  UMOV UR12, UR36 ;  /* 0x00000024000c7c82 */ /* 0x000fe20008000000 */
[----:B------:R-:W-:Y:S01]  /*4c00*/  @!P4 R2UR UR8, R0 ;  /* 0x000000000008c2ca */ /* 0x000fe200000e0000 */
[----:B------:R-:W-:Y:S01]  /*4c10*/  IMAD.IADD R14, R10, 0x1, R94 ;  /* 0x000000010a0e7824 */ /* 0x000fe200078e025e */
[----:B------:R-:W-:Y:S01]  /*4c20*/  @P3 R2UR UR36, R26 ;  /* 0x000000001a2432ca */ /* 0x000fe200000e0000 */
[----:B------:R-:W-:Y:S01]  /*4c30*/  IMAD.IADD R15, R11, 0x1, R95 ;  /* 0x000000010b0f7824 */ /* 0x000fe200078e025f */
[----:B------:R-:W-:Y:S02]  /*4c40*/  SEL R0, RZ, 0x1, P0 ;  /* 0x00000001ff007807 */ /* 0x000fe40000000000 */
[----:B------:R-:W-:Y:S01]  /*4c50*/  LOP3.LUT R29, R29, 0x1, RZ, 0x3c, !PT ;  /* 0x000000011d1d7812 */ /* 0x000fe200078e3cff */
[----:B------:R-:W-:Y:S01]  /*4c60*/  IMAD.U32 R8, RZ, RZ, UR9 ;  /* 0x00000009ff087e24 */ /* 0x000fe2000f8e00ff */
[----:B------:R-:W-:Y:S01]  /*4c70*/  @!UP1 UIADD3 UR9, UPT, UPT, UR7, 0xb8, URZ ;  /* 0x000000b807099890 */ /* 0x000fe2000fffe0ff */
[----:B------:R-:W-:Y:S02]  /*4c80*/  LOP3.LUT R27, R27, R0, RZ, 0x3c, !PT ;  /* 0x000000001b1b7212 */ /* 0x000fe400078e3cff */
[----:B------:R-:W-:Y:S02]  /*4c90*/  SEL R28, R28, RZ, P0 ;  /* 0x000000ff1c1c7207 */ /* 0x000fe40000000000 */
[----:B------:R-:W-:Y:S01]  /*4ca0*/  IMAD.U32 R9, RZ, RZ, UR8 ;  /* 0x00000008ff097e24 */ /* 0x000fe2000f8e00ff */
[----:B------:R-:W-:Y:S01]  /*4cb0*/  @!P4 R2UR UR14, R8 ;  /* 0x00000000080ec2ca */ /* 0x000fe200000e0000 */
[----:B------:R-:W-:Y:S01]  /*4cc0*/  @!UP1 UIADD3 UR8, UPT, UPT, UR7, 0x3200, URZ ;  /* 0x0000320007089890 */ /* 0x000fe2000fffe0ff */
[----:B------:R-:W-:Y:S02]  /*4cd0*/  VOTEU.ALL UP1, P4 ;  /* 0x0000000000ff7886 */ /* 0x000fe40002020000 */
[----:B------:R-:W-:Y:S11]  /*4ce0*/  @!P4 R2UR UR15, R9 ;  /* 0x00000000090fc2ca */ /* 0x000ff600000e0000 */
[----:B------:R-:W-:Y:S02]  /*4cf0*/  @!UPT UIADD3 URZ, UPT, UPT, URZ, URZ, URZ ;  /* 0x000000fffffff290 */ /* 0x000fe4000fffe0ff */
[----:B------:R2:W-:Y:S01]  /*4d00*/  @!UP1 UTMALDG.3D [UR8], [UR14], desc[UR18] ;  /* 0x000012080e0095b4 */ /* 0x0005e20008011000 */
[----:B------:R2:W-:Y:S01]  /*4d10*/  @!P4 SYNCS.ARRIVE.TRANS64.RED.A0TR RZ, [UR7+0xb8], R25 ;  /* 0x0000b819ffffc9a7 */ /* 0x0005e20008300407 */
[----:B------:R-:W-:Y:S01]  /*4d20*/  UPLOP3.LUT UP1, UPT, UPT, UPT, UPT, 0x80, 0x8 ;  /* 0x000000000008789c */ /* 0x000fe20003f2f070 */
[----:B------:R-:W-:Y:S01]  /*4d30*/  SYNCS.ARRIVE.TRANS64.RED.A1T0 RZ, [UR13], RZ ;  /* 0x000000ffffff79a7 */ /* 0x000fe2000810040d */
[----:B------:R-:W-:Y:S09]  /*4d40*/  @P3 BRA `(.L_x_85) ;  /* 0xfffffff000a03947 */ /* 0x000ff2000383ffff */
[----:B------:R-:W-:-:S04]  /*4d50*/  SHF.L.U32 R2, R29, 0x1f, RZ ;  /* 0x0000001f1d027819 */ /* 0x000fc800000006ff */
[----:B------:R-:W1:Y:S02]  /*4d60*/  SYNCS.PHASECHK.TRANS64.TRYWAIT P0, [UR7+0xc0], R2 ;  /* 0x0000c002ff0075a7 */ /* 0x000e640008001107 */
[----:B-1----:R-:W-:Y:S05]  /*4d70*/  @!P0 BRA `(.L_x_86) ;  /* 0x0000005000608947 */ /* 0x002fea0003800000 */
.L_x_182:
[----:B------:R-:W3:Y:S02]  /*4d80*/  SYNCS.PHASECHK.TRANS64.TRYWAIT P0, [UR7+0xc8], R2 ;  /* 0x0000c802ff0075a7 */ /* 0x000ee40008001107 */
[----:B---3--:R-:W-:Y:S05]  /*4d90*/  @!P0 BRA `(.L_x_87) ;  /* 0x0000005000708947 */ /* 0x008fea0003800000 */
.L_x_184:
[----:B------:R-:W3:Y:S02]  /*4da0*/  SYNCS.PHASECHK.TRANS64.TRYWAIT P0, [UR7+0xd0], R2 ;  /* 0x0000d002ff0075a7 */ /* 0x000ee40008001107 */
[----:B---3--:R-:W-:Y:S05]  /*4db0*/  @!P0 BRA `(.L_x_88) ;  /* 0x0000005000808947 */ /* 0x008fea0003800000 */
.L_x_186:
[----:B-1----:R-:W-:-:S07]  /*4dc0*/  MOV R0, UR7 ;  /* 0x0000000700007c02 */ /* 0x002fce0008000f00 */
.L_x_89:
[----:B-1----:R-:W-:-:S04]  /*4dd0*/  SHF.L.U32 R2, R29, 0x1f, RZ ;  /* 0x0000001f1d027819 */ /* 0x002fc800000006ff */
[----:B------:R1:W3:Y:S03]  /*4de0*/  SYNCS.PHASECHK.TRANS64.TRYWAIT P0, [R0+URZ+0xd8], R2 ;  /* 0x0000d802000075a7 */ /* 0x0002e600080011ff */
[----:B---3--:R-:W-:Y:S05]  /*4df0*/  @!P0 NANOSLEEP.SYNCS 0x989680 ;  /* 0x009896800000895d */ /* 0x008fea0003900000 */
[----:B------:R-:W3:Y:S02]  /*4e00*/  @!P0 SYNCS.PHASECHK.TRANS64 P0, [R0+URZ+0xd8], R2 ;  /* 0x0000d802000085a7 */ /* 0x000ee400080010ff */
[----:B--23--:R-:W-:Y:S05]  /*4e10*/  @P0 EXIT ;  /* 0x000000000000094d */ /* 0x00cfea0003800000 */
[----:B------:R-:W-:Y:S05]  /*4e20*/  BRA `(.L_x_89) ;  /* 0xfffffffc00e87947 */ /* 0x000fea000383ffff */
.L_x_74:
[----:B------:R-:W-:-:S06]  /*4e30*/  UISETP.GE.AND UP1, UPT, UR8, 0x4, UPT ;  /* 0x000000040800788c */ /* 0x000fcc000bf26270 */
[----:B------:R-:W-:-:S13]  /*4e40*/  PLOP3.LUT P0, PT, PT, PT, UP1, 0x80, 0x8 ;  /* 0x000000000008781c */ /* 0x000fda0003f0f018 */
[----:B------:R-:W-:Y:S05]  /*4e50*/  @!P0 EXIT ;  /* 0x000000000000894d */ /* 0x000fea0003800000 */
[----:B------:R-:W-:Y:S01]  /*4e60*/  BAR.SYNC.DEFER_BLOCKING 0x6, 0xa0 ;  /* 0x0182800000007b1d */ /* 0x000fe20000010000 */
[C---:B------:R-:W-:Y:S01]  /*4e70*/  IMAD.SHL.U32 R3, R108.reuse, 0x40, RZ ;  /* 0x000000406c037824 */ /* 0x040fe200078e00ff */
[C---:B------:R-:W-:Y:S01]  /*4e80*/  LOP3.LUT R110, R108.reuse, 0x60, RZ, 0xc0, !PT ;  /* 0x000000606c6e7812 */ /* 0x040fe200078ec0ff */
[C---:B------:R-:W-:Y:S01]  /*4e90*/  IMAD.SHL.U32 R100, R108.reuse, 0x20, RZ ;  /* 0x000000206c647824 */ /* 0x040fe200078e00ff */
[----:B------:R-:W-:Y:S01]  /*4ea0*/  CS2R R106, SRZ ;  /* 0x00000000006a7805 */ /* 0x000fe2000001ff00 */
[C---:B------:R-:W-:Y:S01]  /*4eb0*/  IMAD.SHL.U32 R4, R108.reuse, 0x2, RZ ;  /* 0x000000026c047824 */ /* 0x040fe200078e00ff */
[----:B------:R-:W-:Y:S02]  /*4ec0*/  UMOV UR49, 0x400 ;  /* 0x0000040000317882 */ /* 0x000fe40000000000 */
[----:B------:R-:W1:Y:S01]  /*4ed0*/  LDC R99, c[0x0][0x370] ;  /* 0x0000dc00ff637b82 */ /* 0x000e620000000800 */
[----:B------:R-:W-:Y:S01]  /*4ee0*/  ULEA UR49, UR37, UR49, 0x18 ;  /* 0x0000003125317291 */ /* 0x000fe2000f8ec0ff */
[----:B------:R-:W-:Y:S01]  /*4ef0*/  LOP3.LUT R2, R3, 0x180, RZ, 0xc0, !PT ;  /* 0x0000018003027812 */ /* 0x000fe200078ec0ff */
[----:B------:R-:W-:Y:S01]  /*4f00*/  IMAD.U32 R46, R108, 0x10000, RZ ;  /* 0x000100006c2e7824 */ /* 0x000fe200078e00ff */
[----:B------:R-:W-:Y:S01]  /*4f10*/  LOP3.LUT R100, R100, 0xc00, RZ, 0xc0, !PT ;  /* 0x00000c0064647812 */ /* 0x000fe200078ec0ff */
[----:B------:R-:W-:Y:S01]  /*4f20*/  UIADD3 UR4, UPT, UPT, UR49, 0x4200, URZ ;  /* 0x0000420031047890 */ /* 0x000fe2000fffe0ff */
[----:B------:R-:W-:Y:S01]  /*4f30*/  LOP3.LUT R4, R2, 0x20, R4, 0xf8, !PT ;  /* 0x0000002002047812 */ /* 0x000fe200078ef804 */
[----:B------:R-:W-:Y:S01]  /*4f40*/  IMAD.SHL.U32 R2, R108, 0x8, RZ ;  /* 0x000000086c027824 */ /* 0x000fe200078e00ff */
[----:B------:R-:W2:Y:S01]  /*4f50*/  LDC R42, c[0x0][0xb0c] ;  /* 0x0002c300ff2a7b82 */ /* 0x000ea20000000800 */
[----:B------:R-:W-:Y:S01]  /*4f60*/  LOP3.LUT R100, R100, 0x40, R3, 0xf8, !PT ;  /* 0x0000004064647812 */ /* 0x000fe200078ef803 */
[----:B------:R-:W-:Y:S01]  /*4f70*/  IMAD.MOV.U32 R45, RZ, RZ, RZ ;  /* 0x000000ffff2d7224 */ /* 0x000fe200078e00ff */
[----:B------:R-:W-:Y:S01]  /*4f80*/  LOP3.LUT R46, R46, 0x600000, RZ, 0xc0, !PT ;  /* 0x006000002e2e7812 */ /* 0x000fe200078ec0ff */
[----:B------:R-:W-:Y:S01]  /*4f90*/  IMAD.MOV.U32 R112, RZ, RZ, RZ ;  /* 0x000000ffff707224 */ /* 0x000fe200078e00ff */
[----:B------:R-:W-:-:S02]  /*4fa0*/  LOP3.LUT R108, R108, 0x2, RZ, 0xc0, !PT ;  /* 0x000000026c6c7812 */ /* 0x000fc400078ec0ff */
[----:B------:R-:W-:Y:S02]  /*4fb0*/  CS2R R104, SRZ ;  /* 0x0000000000687805 */ /* 0x000fe4000001ff00 */
[----:B------:R-:W-:Y:S01]  /*4fc0*/  LOP3.LUT R2, R4, 0x30, R2, 0x78, !PT ;  /* 0x0000003004027812 */ /* 0x000fe200078e7802 */
[----:B------:R-:W4:Y:S01]  /*4fd0*/  LDC R97, c[0x0][0xb20] ;  /* 0x0002c800ff617b82 */ /* 0x000f220000000800 */
[----:B------:R-:W3:Y:S01]  /*4fe0*/  LDS R0, [UR49+0x1a0] ;  /* 0x0001a031ff007984 */ /* 0x000ee20008000800 */
[----:B------:R-:W-:Y:S01]  /*4ff0*/  LOP3.LUT R100, R100, 0x200, R3, 0xf8, !PT ;  /* 0x0000020064647812 */ /* 0x000fe200078ef803 */
[----:B------:R-:W-:Y:S01]  /*5000*/  IMAD.MOV R102, RZ, RZ, -R108 ;  /* 0x000000ffff667224 */ /* 0x000fe200078e0a6c */
[----:B------:R-:W1:Y:S01]  /*5010*/  LDCU.64 UR52, c[0x0][0x348] ;  /* 0x00006900ff3477ac */ /* 0x000e620008000a00 */
[----:B------:R-:W-:Y:S01]  /*5020*/  IMAD.U32 R109, RZ, RZ, UR4 ;  /* 0x00000004ff6d7e24 */ /* 0x000fe2000f8e00ff */
[----:B------:R-:W-:Y:S02]  /*5030*/  LOP3.LUT R100, R100, R2, RZ, 0xfc, !PT ;  /* 0x0000000264647212 */ /* 0x000fe400078efcff */
[----:B------:R-:W1:Y:S01]  /*5040*/  LDC R41, c[0x0][0xb30] ;  /* 0x0002cc00ff297b82 */ /* 0x000e620000000800 */
[----:B------:R-:W1:Y:S01]  /*5050*/  LDCU.64 UR38, c[0x0][0x888] ;  /* 0x00011100ff2677ac */ /* 0x000e620008000a00 */
[----:B------:R-:W1:Y:S06]  /*5060*/  LDCU.64 UR44, c[0x0][0x890] ;  /* 0x00011200ff2c77ac */ /* 0x000e6c0008000a00 */
[----:B------:R-:W1:Y:S01]  /*5070*/  LDC.64 R92, c[0x0][0xb10] ;  /* 0x0002c400ff5c7b82 */ /* 0x000e620000000a00 */
[----:B------:R-:W-:-:S07]  /*5080*/  UIADD3 UR48, UPT, UPT, UR49, 0x200, URZ ;  /* 0x0000020031307890 */ /* 0x000fce000fffe0ff */
[----:B------:R-:W1:Y:S08]  /*5090*/  LDC.64 R38, c[0x0][0xb18] ;  /* 0x0002c600ff267b82 */ /* 0x000e700000000a00 */
[----:B------:R-:W1:Y:S08]  /*50a0*/  LDC.64 R36, c[0x0][0xb28] ;  /* 0x0002ca00ff247b82 */ /* 0x000e700000000a00 */
[----:B------:R-:W1:Y:S01]  /*50b0*/  LDC.64 R90, c[0x0][0x8b0] ;  /* 0x00022c00ff5a7b82 */ /* 0x000e620000000a00 */
[----:B---3--:R-:W-:-:S07]  /*50c0*/  IMAD.IADD R46, R0, 0x1, R46 ;  /* 0x00000001002e7824 */ /* 0x008fce00078e022e */
[----:B------:R-:W3:Y:S08]  /*50d0*/  LDC.64 R88, c[0x0][0x8a8] ;  /* 0x00022a00ff587b82 */ /* 0x000ef00000000a00 */
[----:B--2-4-:R-:W1:Y:S02]  /*50e0*/  LDC R98, c[0x0][0x374] ;  /* 0x0000dd00ff627b82 */ /* 0x014e640000000800 */
.L_x_131:
[----:B------:R-:W-:Y:S02]  /*50f0*/  LEA R0, R112, UR49, 0x3 ;  /* 0x0000003170007c11 */ /* 0x000fe4000f8e18ff */
[----:B------:R-:W-:Y:S02]  /*5100*/  SHF.L.U32 R2, R106, 0x1f, RZ ;  /* 0x0000001f6a027819 */ /* 0x000fe400000006ff */
[----:B------:R-:W-:Y:S02]  /*5110*/  LEA R16, R112, UR49, 0x4 ;  /* 0x0000003170107c11 */ /* 0x000fe4000f8e20ff */
[----:B------:R-:W2:Y:S02]  /*5120*/  SYNCS.PHASECHK.TRANS64.TRYWAIT P0, [R0+URZ+0xf0], R2 ;  /* 0x0000f002000075a7 */ /* 0x000ea400080011ff */
[----:B-12---:R-:W-:Y:S05]  /*5130*/  @!P0 BRA `(.L_x_90) ;  /* 0x0000004c00b88947 */ /* 0x006fea0003800000 */
.L_x_187:
[----:B------:R-:W4:Y:S01]  /*5140*/  LDC.64 R10, c[0x0][0xb10] ;  /* 0x0002c400ff0a7b82 */ /* 0x000f220000000a00 */
[----:B------:R-:W3:Y:S01]  /*5150*/  LDS.128 R16, [R16+0x180] ;  /* 0x0001800010107984 */ /* 0x000ee20000000c00 */
[----:B-1----:R-:W-:Y:S01]  /*5160*/  ISETP.NE.AND P1, PT, R41, 0x1, PT ;  /* 0x000000012900780c */ /* 0x002fe20003f25270 */
[----:B--2---:R-:W-:Y:S01]  /*5170*/  VIADD R0, R0, 0x100 ;  /* 0x0000010000007836 */ /* 0x004fe20000000000 */
[----:B------:R-:W-:Y:S04]  /*5180*/  ISETP.GE.AND P0, PT, R40, 0x1, PT ;  /* 0x000000012800780c */ /* 0x000fe80003f06270 */
[----:B------:R-:W1:Y:S01]  /*5190*/  LDC.64 R8, c[0x0][0xb18] ;  /* 0x0002c600ff087b82 */ /* 0x000e620000000a00 */
[----:B------:R-:W-:Y:S01]  /*51a0*/  PRMT R0, RZ, 0x654, R0 ;  /* 0x00000654ff007816 */ /* 0x000fe20000000000 */
[----:B------:R-:W-:Y:S01]  /*51b0*/  @!PT LDS RZ, [RZ] ;  /* 0x00000000fffff984 */ /* 0x000fe20000000800 */
[----:B------:R-:W-:Y:S01]  /*51c0*/  @!PT LDS RZ, [RZ] ;  /* 0x00000000fffff984 */ /* 0x000fe20000000800 */
[----:B------:R-:W-:Y:S01]  /*51d0*/  @!PT LDS RZ, [RZ] ;  /* 0x00000000fffff984 */ /* 0x000fe20000000800 */
[----:B------:R-:W-:Y:S01]  /*51e0*/  @!PT LDS RZ, [RZ] ;  /* 0x00000000fffff984 */ /* 0x000fe20000000800 */
[----:B------:R2:W-:Y:S06]  /*51f0*/  MEMBAR.ALL.CTA ;  /* 0x0000000000007992 */ /* 0x0005ec0000008000 */
[----:B--2---:R-:W2:Y:S01]  /*5200*/  FENCE.VIEW.ASYNC.S ;  /* 0x00000000000073c6 */ /* 0x004ea20000000000 */
[----:B------:R-:W1:Y:S08]  /*5210*/  @!P1 LDC R12, c[0x0][0xb20] ;  /* 0x0002c800ff0c9b82 */ /* 0x000e700000000800 */
[----:B------:R-:W1:Y:S01]  /*5220*/  @!P1 LDC R7, c[0x0][0xb0c] ;  /* 0x0002c300ff079b82 */ /* 0x000e620000000800 */
[----:B--2---:R2:W-:Y:S01]  /*5230*/  SYNCS.ARRIVE.TRANS64.RED.A1T0 RZ, [R0+URZ], RZ ;  /* 0x000000ff00ff79a7 */ /* 0x0045e200081004ff */
[----:B---3--:R-:W-:Y:S04]  /*5240*/  LOP3.LUT P4, RZ, R18, 0x1, RZ, 0xc0, !PT ;  /* 0x0000000112ff7812 */ /* 0x008fe8000788c0ff */
[----:B------:R-:W-:Y:S09]  /*5250*/  P2R R111, PR, RZ, 0x10 ;  /* 0x00000010ff6f7803 */ /* 0x000ff20000000000 */
[----:B------:R-:W-:Y:S02]  /*5260*/  @P4 MOV R44, R16 ;  /* 0x00000010002c4202 */ /* 0x000fe40000000f00 */
[----:B------:R-:W-:Y:S01]  /*5270*/  @P4 LOP3.LUT R43, R17, 0xffff, RZ, 0xc0, !PT ;  /* 0x0000ffff112b4812 */ /* 0x000fe200078ec0ff */
[----:B--2-4-:R-:W-:Y:S06]  /*5280*/  @!P0 BRA `(.L_x_91) ;  /* 0x0000000000a48947 */ /* 0x014fec0003800000 */
[----:B------:R-:W-:Y:S01]  /*5290*/  IMAD.HI.U32 R0, R98, R39, RZ ;  /* 0x0000002762007227 */ /* 0x000fe200078e00ff */
[----:B------:R-:W-:Y:S02]  /*52a0*/  ISETP.NE.AND P0, PT, R38, 0x1, PT ;  /* 0x000000012600780c */ /* 0x000fe40003f05270 */
[----:B------:R-:W-:Y:S01]  /*52b0*/  ISETP.NE.AND P2, PT, R40, 0x1, PT ;  /* 0x000000012800780c */ /* 0x000fe20003f45270 */
[----:B------:R-:W-:Y:S01]  /*52c0*/  IMAD.HI.U32 R4, R99, R92, RZ ;  /* 0x0000005c63047227 */ /* 0x000fe200078e00ff */
[----:B------:R-:W-:Y:S02]  /*52d0*/  SHF.R.U32.HI R0, RZ, R97, R0 ;  /* 0x00000061ff007219 */ /* 0x000fe40000011600 */
[----:B------:R-:W-:Y:S01]  /*52e0*/  ISETP.NE.AND P3, PT, R42, 0x1, PT ;  /* 0x000000012a00780c */ /* 0x000fe20003f65270 */
[----:B------:R-:W-:Y:S01]  /*52f0*/  IMAD.HI.U32 R6, R43, R39, RZ ;  /* 0x000000272b067227 */ /* 0x000fe200078e00ff */
[-C--:B------:R-:W-:Y:S02]  /*5300*/  SHF.R.U32.HI R4, RZ, R93.reuse, R4 ;  /* 0x0000005dff047219 */ /* 0x080fe40000011604 */
[----:B------:R-:W-:Y:S01]  /*5310*/  SEL R0, R98, R0, !P0 ;  /* 0x0000000062007207 */ /* 0x000fe20004000000 */
[----:B------:R-:W-:Y:S01]  /*5320*/  IMAD.HI.U32 R5, R44, R92, RZ ;  /* 0x0000005c2c057227 */ /* 0x000fe200078e00ff */
[----:B------:R-:W-:Y:S03]  /*5330*/  SEL R4, R99, R4, !P3 ;  /* 0x0000000463047207 */ /* 0x000fe60005800000 */
[-C--:B------:R-:W-:Y:S01]  /*5340*/  IMAD.HI.U32 R3, R0, R36.reuse, RZ ;  /* 0x0000002400037227 */ /* 0x080fe200078e00ff */
[----:B------:R-:W-:Y:S03]  /*5350*/  SHF.R.U32.HI R5, RZ, R93, R5 ;  /* 0x0000005dff057219 */ /* 0x000fe60000011605 */
[----:B------:R-:W-:Y:S01]  /*5360*/  IMAD.HI.U32 R2, R4, R36, RZ ;  /* 0x0000002404027227 */ /* 0x000fe200078e00ff */
[----:B------:R-:W-:Y:S02]  /*5370*/  @P2 SHF.R.U32.HI R0, RZ, R37, R3 ;  /* 0x00000025ff002219 */ /* 0x000fe40000011603 */
[----:B------:R-:W-:Y:S02]  /*5380*/  SHF.R.U32.HI R3, RZ, R97, R6 ;  /* 0x00000061ff037219 */ /* 0x000fe40000011606 */
[----:B------:R-:W-:Y:S01]  /*5390*/  @P2 SHF.R.U32.HI R4, RZ, R37, R2 ;  /* 0x00000025ff042219 */ /* 0x000fe20000011602 */
[----:B------:R-:W-:Y:S01]  /*53a0*/  IMAD R0, R40, R0, RZ ;  /* 0x0000000028007224 */ /* 0x000fe200078e02ff */
[----:B------:R-:W-:Y:S02]  /*53b0*/  SEL R3, R43, R3, !P0 ;  /* 0x000000032b037207 */ /* 0x000fe40004000000 */
[----:B------:R-:W-:Y:S01]  /*53c0*/  SEL R2, R44, R5, !P3 ;  /* 0x000000052c027207 */ /* 0x000fe20005800000 */
[----:B------:R-:W-:Y:S01]  /*53d0*/  IMAD R5, R40, R4, RZ ;  /* 0x0000000428057224 */ /* 0x000fe200078e02ff */
[C---:B------:R-:W-:Y:S01]  /*53e0*/  ISETP.GE.AND P0, PT, R3.reuse, R0, PT ;  /* 0x000000000300720c */ /* 0x040fe20003f06270 */
[C---:B------:R-:W-:Y:S03]  /*53f0*/  IMAD.HI.U32 R0, R3.reuse, R36, RZ ;  /* 0x0000002403007227 */ /* 0x040fe600078e00ff */
[C---:B------:R-:W-:Y:S02]  /*5400*/  ISETP.GE.OR P0, PT, R2.reuse, R5, P0 ;  /* 0x000000050200720c */ /* 0x040fe40000706670 */
[----:B------:R-:W-:Y:S04]  /*5410*/  SHF.R.U32.HI R0, RZ, R37, R0 ;  /* 0x00000025ff007219 */ /* 0x000fe80000011600 */
[C---:B------:R-:W-:Y:S05]  /*5420*/  SEL R6, R3.reuse, R0, !P2 ;  /* 0x0000000003067207 */ /* 0x040fea0005000000 */
        /* <DEDUP_REMOVED lines=14> */
[----:B------:R-:W-:Y:S07]  /*5510*/  IMAD R43, R3, R38, R43 ;  /* 0x00000026032b7224 */ /* 0x000fee00078e022b */
.L_x_91:
[----:B-1----:R-:W-:Y:S01]  /*5520*/  @!P1 ISETP.NE.AND P0, PT, R8, 0x1, PT ;  /* 0x000000010800980c */ /* 0x002fe20003f05270 */
[----:B------:R-:W-:Y:S01]  /*5530*/  @!P1 IMAD.HI.U32 R0, R44, R10, RZ ;  /* 0x0000000a2c009227 */ /* 0x000fe200078e00ff */
[----:B------:R-:W-:Y:S01]  /*5540*/  @!P1 ISETP.NE.AND P2, PT, R7, 0x1, PT ;  /* 0x000000010700980c */ /* 0x000fe20003f45270 */
[----:B------:R-:W-:Y:S01]  /*5550*/  ULOP3.LUT UP0, URZ, UR48, 0x1b0, URZ, 0xc0, !UPT ;  /* 0x000001b030ff7892 */ /* 0x000fe2000f80c0ff */
[----:B------:R-:W-:Y:S01]  /*5560*/  R2UR UR42, R15 ;  /* 0x000000000f2a72ca */ /* 0x000fe200000e0000 */
[C---:B------:R-:W-:Y:S01]  /*5570*/  @!P1 IMAD.HI.U32 R2, R43.reuse, R9, RZ ;  /* 0x000000092b029227 */ /* 0x040fe200078e00ff */
[----:B------:R-:W-:Y:S02]  /*5580*/  @!P1 SHF.R.U32.HI R0, RZ, R11, R0 ;  /* 0x0000000bff009219 */ /* 0x000fe40000011600 */
[----:B------:R-:W-:Y:S01]  /*5590*/  R2UR UR41, R14 ;  /* 0x000000000e2972ca */ /* 0x000fe200000e0000 */
[----:B------:R-:W-:Y:S01]  /*55a0*/  VIADD R112, R112, 0x1 ;  /* 0x0000000170707836 */ /* 0x000fe20000000000 */
[----:B------:R-:W-:Y:S02]  /*55b0*/  @!P1 SHF.R.U32.HI R2, RZ, R12, R2 ;  /* 0x0000000cff029219 */ /* 0x000fe40000011602 */
[----:B------:R-:W-:Y:S02]  /*55c0*/  @!P1 SEL R3, R44, R0, !P2 ;  /* 0x000000002c039207 */ /* 0x000fe40005000000 */
[----:B------:R-:W-:Y:S02]  /*55d0*/  @!P1 SEL R2, R43, R2, !P0 ;  /* 0x000000022b029207 */ /* 0x000fe40004000000 */
[----:B------:R-:W-:Y:S01]  /*55e0*/  @P4 SHF.R.U32.HI R103, RZ, 0x10, R17 ;  /* 0x00000010ff674819 */ /* 0x000fe20000011611 */
[----:B------:R-:W-:Y:S02]  /*55f0*/  USHF.L.U32 UR42, UR42, 0x6, URZ ;  /* 0x000000062a2a7899 */ /* 0x000fe400080006ff */
[----:B------:R-:W-:Y:S02]  /*5600*/  @!P1 IMAD.IADD R0, R2, 0x1, -R3 ;  /* 0x0000000102009824 */ /* 0x000fe400078e0a03 */
[----:B------:R-:W-:Y:S01]  /*5610*/  @!P1 IMAD.IADD R2, R3, 0x1, -R2 ;  /* 0x0000000103029824 */ /* 0x000fe200078e0a02 */
[----:B------:R-:W-:Y:S01]  /*5620*/  USHF.L.U32 UR41, UR41, 0x8, URZ ;  /* 0x0000000829297899 */ /* 0x000fe200080006ff */
[----:B------:R-:W-:Y:S02]  /*5630*/  @!P1 IMAD R44, R0, R7, R44 ;  /* 0x00000007002c9224 */ /* 0x000fe400078e022c */
[----:B------:R-:W-:Y:S01]  /*5640*/  @!P1 IMAD R43, R2, R8, R43 ;  /* 0x00000008022b9224 */ /* 0x000fe200078e022b */
[----:B------:R-:W-:Y:S08]  /*5650*/  BRA.U !UP0, `(.L_x_92) ;  /* 0x0000000108407547 */ /* 0x000ff0000b800000 */
[----:B------:R-:W1:Y:S01]  /*5660*/  LDCU.64 UR8, c[0x4][0x88] ;  /* 0x01001100ff0877ac */ /* 0x000e620008000a00 */
[----:B------:R-:W-:Y:S01]  /*5670*/  MOV R3, 0x0 ;  /* 0x0000000000037802 */ /* 0x000fe20000000f00 */
[----:B------:R-:W-:Y:S02]  /*5680*/  HFMA2 R12, -RZ, RZ, 0, 5.9604644775390625e-08 ;  /* 0x00000001ff0c7431 */ /* 0x000fe400000001ff */
[----:B------:R-:W-:Y:S02]  /*5690*/  IMAD.MOV.U32 R8, RZ, RZ, 0x70 ;  /* 0x00000070ff087424 */ /* 0x000fe400078e00ff */
[----:B------:R-:W-:Y:S01]  /*56a0*/  IMAD.MOV.U32 R13, RZ, RZ, RZ ;  /* 0x000000ffff0d7224 */ /* 0x000fe200078e00ff */
[----:B------:R-:W2:Y:S01]  /*56b0*/  LDCU.64 UR6, c[0x4][0x90] ;  /* 0x01001200ff0677ac */ /* 0x000ea20008000a00 */
[----:B------:R-:W3:Y:S01]  /*56c0*/  LDC.64 R2, c[0x4][R3] ;  /* 0x0100000003027b82 */ /* 0x000ee20000000a00 */
[----:B------:R-:W4:Y:S01]  /*56d0*/  LDCU.64 UR4, c[0x4][0x8] ;  /* 0x01000100ff0477ac */ /* 0x000f220008000a00 */
[----:B-1----:R-:W-:Y:S01]  /*56e0*/  MOV R5, UR9 ;  /* 0x0000000900057c02 */ /* 0x002fe20008000f00 */
[----:B------:R-:W-:Y:S01]  /*56f0*/  IMAD.U32 R4, RZ, RZ, UR8 ;  /* 0x00000008ff047e24 */ /* 0x000fe2000f8e00ff */
[----:B--2---:R-:W-:Y:S01]  /*5700*/  MOV R7, UR7 ;  /* 0x0000000700077c02 */ /* 0x004fe20008000f00 */
[----:B------:R-:W-:Y:S01]  /*5710*/  IMAD.U32 R6, RZ, RZ, UR6 ;  /* 0x00000006ff067e24 */ /* 0x000fe2000f8e00ff */
[----:B----4-:R-:W-:Y:S01]  /*5720*/  MOV R11, UR5 ;  /* 0x00000005000b7c02 */ /* 0x010fe20008000f00 */
[----:B------:R-:W-:Y:S02]  /*5730*/  IMAD.U32 R10, RZ, RZ, UR4 ;  /* 0x00000004ff0a7e24 */ /* 0x000fe4000f8e00ff */
[----:B------:R-:W-:Y:S07]  /*5740*/  LEPC R20, `(.L_x_92) ;  /* 0x000000001014794e */ /* 0x000fee0000000000 */
[----:B---3-5:R-:W-:Y:S05]  /*5750*/  CALL.ABS.NOINC R2 ;  /* 0x0000000002007343 */ /* 0x028fea0003c00000 */
.L_x_92:
[----:B------:R-:W-:Y:S01]  /*5760*/  LOP3.LUT P0, RZ, R109, 0x1b0, RZ, 0xc0, !PT ;  /* 0x000001b06dff7812 */ /* 0x000fe2000780c0ff */
[----:B------:R-:W-:Y:S11]  /*5770*/  BSSY.RECONVERGENT B6, `(.L_x_93) ;  /* 0x0000013000067945 */ /* 0x000ff60003800200 */
[----:B------:R-:W-:Y:S01]  /*5780*/  @!UPT UIADD3 URZ, UPT, UPT, URZ, URZ, URZ ;  /* 0x000000fffffff290 */ /* 0x000fe2000fffe0ff */
[----:B------:R-:W-:Y:S05]  /*5790*/  @!P0 BRA `(.L_x_94) ;  /* 0x0000000000408947 */ /* 0x000fea0003800000 */
        /* <DEDUP_REMOVED lines=16> */
.L_x_94:
[----:B------:R-:W-:Y:S05]  /*58a0*/  BSYNC.RECONVERGENT B6 ;  /* 0x0000000000067941 */ /* 0x000fea0003800200 */
.L_x_93:
[----:B------:R-:W-:Y:S01]  /*58b0*/  ISETP.NE.U32.AND P4, PT, R90, RZ, PT ;  /* 0x000000ff5a00720c */ /* 0x000fe20003f85070 */
[----:B------:R-:W-:Y:S01]  /*58c0*/  UISETP.NE.AND UP2, UPT, UR50, URZ, UPT ;  /* 0x000000ff3200728c */ /* 0x000fe2000bf45270 */
[----:B------:R-:W-:Y:S01]  /*58d0*/  ISETP.NE.U32.AND P2, PT, RZ, UR38, PT ;  /* 0x00000026ff007c0c */ /* 0x000fe2000bf45070 */
[----:B------:R-:W-:Y:S01]  /*58e0*/  UISETP.NE.U32.AND UP1, UPT, UR44, URZ, UPT ;  /* 0x000000ff2c00728c */ /* 0x000fe2000bf25070 */
[----:B------:R-:W-:Y:S01]  /*58f0*/  ISETP.NE.AND.EX P4, PT, R91, RZ, PT, P4 ;  /* 0x000000ff5b00720c */ /* 0x000fe20003f85340 */
[----:B------:R-:W-:Y:S01]  /*5900*/  UPLOP3.LUT UP0, UPT, UPT, UPT, UPT, 0x40, 0x4 ;  /* 0x000000000004789c */ /* 0x000fe20003f0e870 */
[----:B------:R-:W-:Y:S01]  /*5910*/  ISETP.NE.AND.EX P2, PT, RZ, UR39, PT, P2 ;  /* 0x00000027ff007c0c */ /* 0x000fe2000bf45320 */
[----:B------:R-:W-:Y:S01]  /*5920*/  UISETP.NE.AND.EX UP1, UPT, UR45, URZ, UPT, UP1 ;  /* 0x000000ff2d00728c */ /* 0x000fe2000bf25310 */
[----:B------:R-:W-:Y:S04]  /*5930*/  PLOP3.LUT P1, PT, PT, PT, UP2, 0x80, 0x8 ;  /* 0x000000000008781c */ /* 0x000fe80003f2f028 */
[----:B------:R-:W-:Y:S06]  /*5940*/  @UP2 UPLOP3.LUT UP0, UPT, UPT, UPT, UP1, 0x80, 0x8 ;  /* 0x000000000008289c */ /* 0x000fec0003f0f010 */
[----:B------:R-:W-:Y:S01]  /*5950*/  PLOP3.LUT P0, PT, PT, PT, UP0, 0x80, 0x8 ;  /* 0x000000000008781c */ /* 0x000fe20003f0f008 */
[----:B------:R-:W-:Y:S01]  /*5960*/  @!UPT UIADD3 URZ, UPT, UPT, URZ, URZ, URZ ;  /* 0x000000fffffff290 */ /* 0x000fe2000fffe0ff */
[----:B------:R-:W-:Y:S11]  /*5970*/  BRA.U !UP1, `(.L_x_95) ;  /* 0x0000000109387547 */ /* 0x000ff6000b800000 */
[----:B------:R-:W-:Y:S01]  /*5980*/  UISETP.NE.U32.AND UP0, UPT, UR38, URZ, UPT ;  /* 0x000000ff2600728c */ /* 0x000fe2000bf05070 */
[----:B------:R-:W-:Y:S02]  /*5990*/  HFMA2 R0, -RZ, RZ, 0, 5.9604644775390625e-08 ;  /* 0x00000001ff007431 */ /* 0x000fe400000001ff */
[----:B------:R-:W-:Y:S01]  /*59a0*/  IMAD.MOV.U32 R96, RZ, RZ, 0x1 ;  /* 0x00000001ff607424 */ /* 0x000fe200078e00ff */
[----:B------:R-:W-:Y:S06]  /*59b0*/  UISETP.NE.AND.EX UP0, UPT, UR39, URZ, UPT, UP0 ;  /* 0x000000ff2700728c */ /* 0x000fec000bf05300 */
[----:B------:R-:W-:Y:S05]  /*59c0*/  PLOP3.LUT P3, PT, PT, PT, UP0, 0x80, 0x8 ;  /* 0x000000000008781c */ /* 0x000fea0003f6f008 */
[----:B------:R-:W1:Y:S01]  /*59d0*/  @UP0 LDCU.64 UR6, c[0x0][0x888] ;  /* 0x00011100ff0607ac */ /* 0x000e620008000a00 */
[----:B------:R-:W-:Y:S07]  /*59e0*/  @UP0 UIMAD UR4, UR36, UR44, URZ ;  /* 0x0000002c240402a4 */ /* 0x000fee000f8e02ff */
[----:B------:R-:W-:Y:S01]  /*59f0*/  @!P3 PRMT R96, R0, 0x7610, R96 ;  /* 0x000076100060b816 */ /* 0x000fe20000000060 */
[----:B-1----:R-:W-:Y:S03]  /*5a00*/  @UP0 UIMAD.WIDE UR6, UR4, 0x4, UR6 ;  /* 0x00000004040608a5 */ /* 0x002fe6000f8e0206 */
[----:B------:R-:W1:Y:S03]  /*5a10*/  @!UP0 LDCU UR4, c[0x0][0x880] ;  /* 0x00011000ff0487ac */ /* 0x000e660008000800 */
[----:B------:R-:W-:Y:S01]  /*5a20*/  IMAD.U32 R2, RZ, RZ, UR6 ;  /* 0x00000006ff027e24 */ /* 0x000fe2000f8e00ff */
[----:B------:R-:W-:Y:S05]  /*5a30*/  MOV R3, UR7 ;  /* 0x0000000700037c02 */ /* 0x000fea0008000f00 */
[----:B-----5:R2:W5:Y:S02]  /*5a40*/  @P3 LDG.E R49, desc[UR46][R2.64] ;  /* 0x0000002e02313981 */ /* 0x020564000c1e1900 */
[----:B-12---:R-:W-:Y:S02]  /*5a50*/  @!P3 IMAD.U32 R49, RZ, RZ, UR4 ;  /* 0x00000004ff31be24 */ /* 0x006fe4000f8e00ff */
.L_x_95:
[----:B------:R-:W-:Y:S05]  /*5a60*/  @!P4 BRA `(.L_x_96) ;  /* 0x000000000020c947 */ /* 0x000fea0003800000 */
[----:B------:R-:W-:Y:S04]  /*5a70*/  ISETP.NE.U32.AND P3, PT, R88, RZ, PT ;  /* 0x000000ff5800720c */ /* 0x000fe80003f65070 */
[----:B------:R-:W-:Y:S11]  /*5a80*/  ISETP.NE.AND.EX P3, PT, R89, RZ, PT, P3 ;  /* 0x000000ff5900720c */ /* 0x000ff60003f65330 */
[----:B------:R-:W-:Y:S02]  /*5a90*/  @!UPT UIADD3 URZ, UPT, UPT, URZ, URZ, URZ ;  /* 0x000000fffffff290 */ /* 0x000fe4000fffe0ff */
[----:B------:R-:W1:Y:S01]  /*5aa0*/  @P3 LDC.64 R2, c[0x0][0x8a8] ;  /* 0x00022a00ff023b82 */ /* 0x000e620000000a00 */
[----:B------:R-:W-:Y:S04]  /*5ab0*/  @P3 IMAD R0, R90, UR36, RZ ;  /* 0x000000245a003c24 */ /* 0x000fe8000f8e02ff */
[----:B-1----:R-:W-:Y:S05]  /*5ac0*/  @P3 IMAD.WIDE R2, R0, 0x4, R2 ;  /* 0x0000000400023825 */ /* 0x002fea00078e0202 */
[----:B-----5:R1:W5:Y:S02]  /*5ad0*/  @P3 LDG.E R47, desc[UR46][R2.64] ;  /* 0x0000002e022f3981 */ /* 0x020364000c1e1900 */
[----:B-1----:R-:W2:Y:S02]  /*5ae0*/  @!P3 LDC R47, c[0x0][0x8a0] ;  /* 0x00022800ff2fbb82 */ /* 0x002ea40000000800 */
.L_x_96:
[----:B-----5:R-:W-:Y:S01]  /*5af0*/  FSETP.NEU.AND P4, PT, R49, RZ, PT ;  /* 0x000000ff3100720b */ /* 0x020fe20003f8d000 */
[----:B------:R-:W-:Y:S01]  /*5b00*/  BSSY B1, `(.L_x_97) ;  /* 0x0000042000017945 */ /* 0x000fe20003800000 */
[----:B------:R-:W-:Y:S01]  /*5b10*/  SEL R5, RZ, 0xffffffff, P2 ;  /* 0xffffffffff057807 */ /* 0x000fe20001000000 */
[----:B------:R-:W-:Y:S01]  /*5b20*/  IMAD.MOV.U32 R115, RZ, RZ, 0x1 ;  /* 0x00000001ff737424 */ /* 0x000fe200078e00ff */
[----:B------:R-:W-:Y:S02]  /*5b30*/  LOP3.LUT P3, RZ, R96, 0xff, RZ, 0xc0, !PT ;  /* 0x000000ff60ff7812 */ /* 0x000fe4000786c0ff */
[----:B------:R-:W-:Y:S02]  /*5b40*/  CS2R R86, SRZ ;  /* 0x0000000000567805 */ /* 0x000fe4000001ff00 */
[----:B------:R-:W-:Y:S02]  /*5b50*/  @P1 SEL R0, RZ, 0xffffffff, P4 ;  /* 0xffffffffff001807 */ /* 0x000fe40002000000 */
[----:B------:R-:W-:Y:S02]  /*5b60*/  CS2R R84, SRZ ;  /* 0x0000000000547805 */ /* 0x000fe4000001ff00 */
[----:B------:R-:W-:Y:S02]  /*5b70*/  LEA R2, R105, UR49, 0x3 ;  /* 0x0000003169027c11 */ /* 0x000fe4000f8e18ff */
[----:B------:R-:W-:Y:S02]  /*5b80*/  CS2R R82, SRZ ;  /* 0x0000000000527805 */ /* 0x000fe4000001ff00 */
[----:B------:R-:W-:Y:S02]  /*5b90*/  @P0 SEL R0, R5, R0, !P3 ;  /* 0x0000000005000207 */ /* 0x000fe40005800000 */
[----:B------:R-:W-:Y:S02]  /*5ba0*/  CS2R R80, SRZ ;  /* 0x0000000000507805 */ /* 0x000fe4000001ff00 */
[----:B------:R-:W-:Y:S02]  /*5bb0*/  LEA R113, R45, UR49, 0x3 ;  /* 0x000000312d717c11 */ /* 0x000fe4000f8e18ff */
[----:B------:R-:W-:Y:S02]  /*5bc0*/  @P1 LOP3.LUT R0, R0, 0x1, RZ, 0xc0, !PT ;  /* 0x0000000100001812 */ /* 0x000fe400078ec0ff */
[----:B------:R-:W-:Y:S02]  /*5bd0*/  SHF.L.U32 R3, R107, 0x1f, RZ ;  /* 0x0000001f6b037819 */ /* 0x000fe400000006ff */
[----:B------:R-:W-:Y:S02]  /*5be0*/  ISETP.NE.U32.OR P6, PT, R0, 0x1, !P1 ;  /* 0x000000010000780c */ /* 0x000fe40004fc5470 */
[----:B------:R-:W-:Y:S02]  /*5bf0*/  PLOP3.LUT P2, PT, PT, PT, UP1, 0x80, 0x8 ;  /* 0x000000000008781c */ /* 0x000fe40003f4f018 */
[----:B------:R-:W-:Y:S02]  /*5c00*/  LEA.HI R48, R45, R45, RZ, 0x1 ;  /* 0x0000002d2d307211 */ /* 0x000fe400078f08ff */
[----:B------:R-:W-:Y:S02]  /*5c10*/  SEL R4, RZ, 0xffffffff, P4 ;  /* 0xffffffffff047807 */ /* 0x000fe40002000000 */
[----:B------:R-:W-:Y:S05]  /*5c20*/  P2R R118, PR, RZ, 0x40 ;  /* 0x00000040ff767803 */ /* 0x000fea0000000000 */
[----:B------:R-:W-:Y:S02]  /*5c30*/  @P6 SHF.L.U32 R0, R104, 0x1f, RZ ;  /* 0x0000001f68006819 */ /* 0x000fe400000006ff */
[----:B------:R-:W-:Y:S02]  /*5c40*/  @P2 SEL R4, R5, R4, !P3 ;  /* 0x0000000405042207 */ /* 0x000fe40005800000 */
[----:B------:R1:W3:Y:S02]  /*5c50*/  @P6 SYNCS.PHASECHK.TRANS64.TRYWAIT P1, [R2+URZ+0xa0], R0 ;  /* 0x0000a000020065a7 */ /* 0x0002e400080211ff */
[----:B------:R-:W-:Y:S04]  /*5c60*/  LOP3.LUT R4, R4, 0x1, RZ, 0xc0, !PT ;  /* 0x0000000104047812 */ /* 0x000fe800078ec0ff */
[----:B------:R-:W-:Y:S04]  /*5c70*/  ISETP.NE.U32.AND P5, PT, R4, 0x1, PT ;  /* 0x000000010400780c */ /* 0x000fe80003fa5070 */
[----:B------:R-:W-:Y:S01]  /*5c80*/  P2R R116, PR, RZ, 0x20 ;  /* 0x00000020ff747803 */ /* 0x000fe20000000000 */
[----:B------:R4:W2:Y:S01]  /*5c90*/  SYNCS.PHASECHK.TRANS64.TRYWAIT P0, [R113+URZ+0x110], R3 ;  /* 0x00011003710075a7 */ /* 0x0008a200080011ff */
[C---:B-1----:R-:W-:Y:S01]  /*5ca0*/  IMAD.SHL.U32 R0, R48.reuse, 0x80, RZ ;  /* 0x0000008030007824 */ /* 0x042fe200078e00ff */
[----:B------:R-:W-:Y:S04]  /*5cb0*/  LOP3.LUT R48, R48, 0xffe, RZ, 0xc0, !PT ;  /* 0x00000ffe30307812 */ /* 0x000fe800078ec0ff */
[----:B------:R-:W-:Y:S01]  /*5cc0*/  LOP3.LUT R0, R0, 0xffffff00, RZ, 0xc0, !PT ;  /* 0xffffff0000007812 */ /* 0x000fe200078ec0ff */
[----:B------:R-:W-:Y:S04]  /*5cd0*/  IMAD.IADD R48, R45, 0x1, -R48 ;  /* 0x000000012d307824 */ /* 0x000fe800078e0a30 */
[----:B------:R-:W-:Y:S04]  /*5ce0*/  IMAD.IADD R0, R46, 0x1, R0 ;  /* 0x000000012e007824 */ /* 0x000fe800078e0200 */
[----:B------:R-:W-:Y:S01]  /*5cf0*/  IMAD R48, R48, 0x100000, R0 ;  /* 0x0010000030307824 */ /* 0x000fe200078e0200 */
[----:B---3--:R-:W-:Y:S01]  /*5d00*/  @P6 SEL R115, RZ, 0x1, !P1 ;  /* 0x00000001ff736807 */ /* 0x008fe20004800000 */
[----:B----4-:R-:W-:Y:S06]  /*5d10*/  @!P6 BRA `(.L_x_98) ;  /* 0x000000000080e947 */ /* 0x010fec0003800000 */
[----:B------:R-:W-:Y:S01]  /*5d20*/  @P5 IMAD R5, R105, 0x1000, R100 ;  /* 0x0000100069055824 */ /* 0x000fe200078e0264 */
[----:B------:R-:W-:Y:S01]  /*5d30*/  ISETP.NE.AND P1, PT, R115, RZ, PT ;  /* 0x000000ff7300720c */ /* 0x000fe20003f25270 */
[----:B------:R-:W-:Y:S01]  /*5d40*/  BSSY B0, `(.L_x_99) ;  /* 0x000000b000007945 */ /* 0x000fe20003800000 */
[----:B------:R-:W-:Y:S01]  /*5d50*/  CS2R R82, SRZ ;  /* 0x0000000000527805 */ /* 0x000fe2000001ff00 */
[----:B------:R-:W-:Y:S01]  /*5d60*/  @P5 VIADD R4, R5, UR49 ;  /* 0x0000003105045c36 */ /* 0x000fe20008000000 */
[----:B------:R-:W-:Y:S02]  /*5d70*/  CS2R R80, SRZ ;  /* 0x0000000000507805 */ /* 0x000fe4000001ff00 */
[----:B------:R-:W-:Y:S02]  /*5d80*/  CS2R R86, SRZ ;  /* 0x0000000000567805 */ /* 0x000fe4000001ff00 */
[----:B------:R-:W-:Y:S01]  /*5d90*/  CS2R R84, SRZ ;  /* 0x0000000000547805 */ /* 0x000fe2000001ff00 */
[----:B------:R-:W-:Y:S04]  /*5da0*/  @P5 IMAD R4, R108, -0x10, R4 ;  /* 0xfffffff06c045824 */ /* 0x000fe800078e0204 */
[----:B------:R-:W-:Y:S05]  /*5db0*/  @P1 BRA `(.L_x_100) ;  /* 0x00000000000c1947 */ /* 0x000fea0003800000 */
[----:B------:R-:W-:Y:S04]  /*5dc0*/  SHF.L.U32 R0, R104, 0x1f, RZ ;  /* 0x0000001f68007819 */ /* 0x000fe800000006ff */
[----:B------:R-:W1:Y:S02]  /*5dd0*/  SYNCS.PHASECHK.TRANS64.TRYWAIT P1, [R2+URZ+0xa0], R0 ;  /* 0x0000a000020075a7 */ /* 0x000e6400080211ff */
[----:B-1----:R-:W-:Y:S05]  /*5de0*/  @!P1 BRA `(.L_x_101) ;  /* 0x0000004000a09947 */ /* 0x002fea0003800000 */
.L_x_100:
[----:B------:R-:W-:Y:S05]  /*5df0*/  BSYNC B0 ;  /* 0x0000000000007941 */ /* 0x000fea0003800000 */
.L_x_99:
[----:B------:R-:W-:Y:S01]  /*5e00*/  ISETP.NE.AND P1, PT, R116, RZ, PT ;  /* 0x000000ff7400720c */ /* 0x000fe20003f25270 */
[----:B-1----:R-:W-:Y:S02]  /*5e10*/  VIADD R2, R2, 0xc0 ;  /* 0x000000c002027836 */ /* 0x002fe40000000000 */
[----:B------:R-:W-:Y:S02]  /*5e20*/  IMAD.U32 R0, RZ, RZ, UR37 ;  /* 0x00000025ff007e24 */ /* 0x000fe4000f8e00ff */
[----:B------:R-:W-:Y:S03]  /*5e30*/  VIADD R105, R105, 0x1 ;  /* 0x0000000169697836 */ /* 0x000fe60000000000 */
[----:B------:R-:W-:Y:S05]  /*5e40*/  PRMT R0, R0, 0x654, R2 ;  /* 0x0000065400007816 */ /* 0x000fea0000000002 */
[----:B------:R1:W3:Y:S04]  /*5e50*/  @P1 LDS.128 R80, [R5+UR49+0x200] ;  /* 0x0002003105501984 */ /* 0x0002e80008000c00 */
[----:B------:R1:W4:Y:S01]  /*5e60*/  @P1 LDS.128 R84, [R4+0x210] ;  /* 0x0002100004541984 */ /* 0x0003220000000c00 */
[C---:B------:R-:W-:Y:S01]  /*5e70*/  ISETP.NE.AND P1, PT, R105.reuse, 0x4, PT ;  /* 0x000000046900780c */ /* 0x040fe20003f25270 */
[----:B------:R-:W-:Y:S01]  /*5e80*/  @!PT LDS RZ, [RZ] ;  /* 0x00000000fffff984 */ /* 0x000fe20000000800 */
[----:B------:R-:W-:Y:S01]  /*5e90*/  @!PT LDS RZ, [RZ] ;  /* 0x00000000fffff984 */ /* 0x000fe20000000800 */
[----:B------:R-:W-:Y:S01]  /*5ea0*/  @!PT LDS RZ, [RZ] ;  /* 0x00000000fffff984 */ /* 0x000fe20000000800 */
[----:B------:R-:W-:Y:S01]  /*5eb0*/  @!PT LDS RZ, [RZ] ;  /* 0x00000000fffff984 */ /* 0x000fe20000000800 */
[----:B------:R5:W-:Y:S06]  /*5ec0*/  MEMBAR.ALL.CTA ;  /* 0x0000000000007992 */ /* 0x000bec0000008000 */
[----:B-----5:R-:W5:Y:S01]  /*5ed0*/  FENCE.VIEW.ASYNC.S ;  /* 0x00000000000073c6 */ /* 0x020f620000000000 */
[----:B------:R-:W-:Y:S01]  /*5ee0*/  SEL R105, R105, RZ, P1 ;  /* 0x000000ff69697207 */ /* 0x000fe20000800000 */
[----:B-----5:R5:W-:Y:S02]  /*5ef0*/  SYNCS.ARRIVE.TRANS64.RED.A1T0 RZ, [R0+URZ], RZ ;  /* 0x000000ff00ff79a7 */ /* 0x020be400081004ff */
[----:B-----5:R-:W-:Y:S04]  /*5f00*/  SEL R0, RZ, 0x1, P1 ;  /* 0x00000001ff007807 */ /* 0x020fe80000800000 */
[----:B-1-3--:R-:W-:Y:S02]  /*5f10*/  LOP3.LUT R104, R104, R0, RZ, 0x3c, !PT ;  /* 0x0000000068687212 */ /* 0x00afe400078e3cff */
.L_x_98:
[----:B------:R-:W-:Y:S05]  /*5f20*/  BSYNC B1 ;  /* 0x0000000000017941 */ /* 0x000fea0003800000 */
.L_x_97:
[----:B------:R-:W-:Y:S04]  /*5f30*/  SHF.R.U32.HI R0, RZ, 0x15, R48 ;  /* 0x00000015ff007819 */ /* 0x000fe80000011630 */
[----:B------:R-:W-:Y:S01]  /*5f40*/  LOP3.LUT P1, RZ, R0, 0x3, R101, 0x48, !PT ;  /* 0x0000000300ff7812 */ /* 0x000fe20007824865 */
[----:B------:R-:W-:Y:S01]  /*5f50*/  @!UPT UIADD3 URZ, UPT, UPT, URZ, URZ, URZ ;  /* 0x000000fffffff290 */ /* 0x000fe2000fffe0ff */
[----:B--2---:R-:W-:Y:S11]  /*5f60*/  @P0 BRA `(.L_x_102) ;  /* 0x0000000000080947 */ /* 0x004ff60003800000 */
[----:B------:R-:W1:Y:S02]  /*5f70*/  SYNCS.PHASECHK.TRANS64.TRYWAIT P0, [R113+URZ+0x110], R3 ;  /* 0x00011003710075a7 */ /* 0x000e6400080011ff */
[----:B-1----:R-:W-:Y:S05]  /*5f80*/  @!P0 BRA `(.L_x_103) ;  /* 0x00000040004c8947 */ /* 0x002fea0003800000 */
.L_x_102:
[----:B------:R-:W-:Y:S05]  /*5f90*/  @!P1 BRA `(.L_x_104) ;  /* 0x0000000000409947 */ /* 0x000fea0003800000 */
[----:B------:R-:W2:Y:S01]  /*5fa0*/  LDCU.64 UR8, c[0x4][0x78] ;  /* 0x01000f00ff0877ac */ /* 0x000ea20008000a00 */
[----:B-1----:R-:W-:Y:S01]  /*5fb0*/  MOV R3, 0x0 ;  /* 0x0000000000037802 */ /* 0x002fe20000000f00 */
[----:B------:R-:W-:Y:S02]  /*5fc0*/  HFMA2 R12, -RZ, RZ, 0, 5.9604644775390625e-08 ;  /* 0x00000001ff0c7431 */ /* 0x000fe400000001ff */
[----:B------:R-:W-:Y:S02]  /*5fd0*/  IMAD.MOV.U32 R8, RZ, RZ, 0x192 ;  /* 0x00000192ff087424 */ /* 0x000fe400078e00ff */
[----:B------:R-:W-:Y:S01]  /*5fe0*/  IMAD.MOV.U32 R13, RZ, RZ, RZ ;  /* 0x000000ffff0d7224 */ /* 0x000fe200078e00ff */
[----:B------:R-:W1:Y:S01]  /*5ff0*/  LDCU.64 UR6, c[0x4][0x80] ;  /* 0x01001000ff0677ac */ /* 0x000e620008000a00 */
[----:B------:R-:W3:Y:S01]  /*6000*/  LDC.64 R2, c[0x4][R3] ;  /* 0x0100000003027b82 */ /* 0x000ee20000000a00 */
[----:B------:R-:W5:Y:S01]  /*6010*/  LDCU.64 UR4, c[0x4][0x18] ;  /* 0x01000300ff0477ac */ /* 0x000f620008000a00 */
[----:B--2---:R-:W-:Y:S01]  /*6020*/  MOV R5, UR9 ;  /* 0x0000000900057c02 */ /* 0x004fe20008000f00 */
[----:B------:R-:W-:Y:S01]  /*6030*/  IMAD.U32 R4, RZ, RZ, UR8 ;  /* 0x00000008ff047e24 */ /* 0x000fe2000f8e00ff */
[----:B-1----:R-:W-:Y:S01]  /*6040*/  MOV R7, UR7 ;  /* 0x0000000700077c02 */ /* 0x002fe20008000f00 */
[----:B------:R-:W-:Y:S01]  /*6050*/  IMAD.U32 R6, RZ, RZ, UR6 ;  /* 0x00000006ff067e24 */ /* 0x000fe2000f8e00ff */
[----:B-----5:R-:W-:Y:S01]  /*6060*/  MOV R11, UR5 ;  /* 0x00000005000b7c02 */ /* 0x020fe20008000f00 */
[----:B------:R-:W-:Y:S02]  /*6070*/  IMAD.U32 R10, RZ, RZ, UR4 ;  /* 0x00000004ff0a7e24 */ /* 0x000fe4000f8e00ff */
[----:B------:R-:W-:Y:S07]  /*6080*/  LEPC R20, `(.L_x_104) ;  /* 0x000000001014794e */ /* 0x000fee0000000000 */
[----:B---34-:R-:W-:Y:S05]  /*6090*/  CALL.ABS.NOINC R2 ;  /* 0x0000000002007343 */ /* 0x018fea0003c00000 */
.L_x_104:
[----:B------:R-:W-:Y:S01]  /*60a0*/  F2FP.F16.E4M3.UNPACK_B R4, R81 ;  /* 0x00000051ff04723e */ /* 0x000fe200020006ff */
[----:B------:R-:W-:Y:S05]  /*60b0*/  WARPSYNC.ALL ;  /* 0x0000000000007948 */ /* 0x000fea0003800000 */
[----:B------:R-:W-:Y:S01]  /*60c0*/  R2UR UR4, R48 ;  /* 0x00000000300472ca */ /* 0x000fe200000e0000 */
[--C-:B------:R-:W-:Y:S01]  /*60d0*/  HADD2.F32 R53, -RZ, R4.reuse.H0_H0 ;  /* 0x20000004ff357230 */ /* 0x100fe20000004100 */
[-C--:B-1----:R-:W-:Y:S01]  /*60e0*/  F2FP.F16.E4M3.UNPACK_B R3, R80.reuse ;  /* 0x00000050ff03723e */ /* 0x082fe200020006ff */
[----:B------:R-:W-:Y:S01]  /*60f0*/  HADD2.F32 R54, -RZ, R4.H1_H1 ;  /* 0x30000004ff367230 */ /* 0x000fe20000004100 */
[----:B------:R-:W-:Y:S01]  /*6100*/  F2FP.F16.E4M3.UNPACK_B R0, R80.H1 ;  /* 0x00000050ff00723e */ /* 0x000fe200030006ff */
[----:B------:R-:W-:Y:S01]  /*6110*/  BSSY.RECONVERGENT B0, `(.L_x_105) ;  /* 0x0000099000007945 */ /* 0x000fe20003800200 */
[----:B------:R-:W-:Y:S01]  /*6120*/  F2FP.F16.E4M3.UNPACK_B R64, R83.H1 ;  /* 0x00000053ff40723e */ /* 0x000fe200030006ff */
[--C-:B------:R-:W-:Y:S01]  /*6130*/  HADD2.F32 R2, -RZ, R3.reuse.H0_H0 ;  /* 0x20000003ff027230 */ /* 0x100fe20000004100 */
[----:B----4-:R-:W-:Y:S01]  /*6140*/  F2FP.F16.E4M3.UNPACK_B R74, R86 ;  /* 0x00000056ff4a723e */ /* 0x010fe200020006ff */
[----:B------:R-:W-:Y:S01]  /*6150*/  HADD2.F32 R50, -RZ, R3.H1_H1 ;  /* 0x30000003ff327230 */ /* 0x000fe20000004100 */
[----:B------:R-:W-:Y:S01]  /*6160*/  F2FP.F16.E4M3.UNPACK_B R3, R81.H1 ;  /* 0x00000051ff03723e */ /* 0x000fe200030006ff */
[--C-:B------:R-:W-:Y:S01]  /*6170*/  HADD2.F32 R51, -RZ, R0.reuse.H0_H0 ;  /* 0x20000000ff337230 */ /* 0x100fe20000004100 */
[----:B------:R-:W-:Y:S01]  /*6180*/  IADD3 R114, PT, PT, R100, UR49, RZ ;  /* 0x0000003164727c10 */ /* 0x000fe2000fffe0ff */
[----:B------:R-:W-:Y:S01]  /*6190*/  HADD2.F32 R52, -RZ, R0.H1_H1 ;  /* 0x30000000ff347230 */ /* 0x000fe20000004100 */
[----:B------:R-:W-:Y:S01]  /*61a0*/  LDTM.16dp32bit_t0_t15.x32 R4, tmem[UR4] ;  /* 0x00000004000479ee */ /* 0x000fe20008a80000 */
[----:B------:R-:W1:Y:S01]  /*61b0*/  LDTM.16dp32bit_t16_t31.x32 R4, tmem[UR4+0x20] ;  /* 0x00002004000479ee */ /* 0x000e620008aa0000 */
[-C--:B------:R-:W-:Y:S01]  /*61c0*/  F2FP.F16.E4M3.UNPACK_B R0, R82.reuse ;  /* 0x00000052ff00723e */ /* 0x080fe200020006ff */
[--C-:B------:R-:W-:Y:S01]  /*61d0*/  HADD2.F32 R55, -RZ, R3.reuse.H0_H0 ;  /* 0x20000003ff377230 */ /* 0x100fe20000004100 */
[----:B------:R-:W-:Y:S01]  /*61e0*/  SHF.L.U32 R117, R102, 0x4, RZ ;  /* 0x0000000466757819 */ /* 0x000fe200000006ff */
[----:B------:R-:W-:Y:S01]  /*61f0*/  HADD2.F32 R56, -RZ, R3.H1_H1 ;  /* 0x30000003ff387230 */ /* 0x000fe20000004100 */
[----:B------:R-:W-:Y:S01]  /*6200*/  F2FP.F16.E4M3.UNPACK_B R3, R82.H1 ;  /* 0x00000052ff03723e */ /* 0x000fe200030006ff */
[--C-:B------:R-:W-:Y:S01]  /*6210*/  HADD2.F32 R57, -RZ, R0.reuse.H0_H0 ;  /* 0x20000000ff397230 */ /* 0x100fe20000004100 */
[----:B------:R-:W-:Y:S01]  /*6220*/  IADD3 R114, PT, PT, R114, R117, RZ ;  /* 0x0000007572727210 */ /* 0x000fe20007ffe0ff */
[----:B------:R-:W-:Y:S01]  /*6230*/  HADD2.F32 R58, -RZ, R0.H1_H1 ;  /* 0x30000000ff3a7230 */ /* 0x000fe20000004100 */
[----:B------:R-:W-:Y:S01]  /*6240*/  F2FP.F16.E4M3.UNPACK_B R0, R83 ;  /* 0x00000053ff00723e */ /* 0x000fe200020006ff */
[--C-:B------:R-:W-:Y:S01]  /*6250*/  HADD2.F32 R59, -RZ, R3.reuse.H0_H0 ;  /* 0x20000003ff3b7230 */ /* 0x100fe20000004100 */
[----:B------:R-:W-:Y:S01]  /*6260*/  ISETP.NE.AND P0, PT, R110, RZ, PT ;  /* 0x000000ff6e00720c */ /* 0x000fe20003f05270 */
[----:B------:R-:W-:Y:S01]  /*6270*/  HADD2.F32 R60, -RZ, R3.H1_H1 ;  /* 0x30000003ff3c7230 */ /* 0x000fe20000004100 */
[-C--:B------:R-:W-:Y:S01]  /*6280*/  F2FP.F16.E4M3.UNPACK_B R3, R84.reuse ;  /* 0x00000054ff03723e */ /* 0x080fe200020006ff */
[--C-:B------:R-:W-:Y:S01]  /*6290*/  HADD2.F32 R61, -RZ, R0.reuse.H0_H0 ;  /* 0x20000000ff3d7230 */ /* 0x100fe20000004100 */
[----:B------:R-:W-:Y:S01]  /*62a0*/  ISETP.NE.AND P6, PT, R118, RZ, PT ;  /* 0x000000ff7600720c */ /* 0x000fe20003fc5270 */
[----:B------:R-:W-:Y:S01]  /*62b0*/  HADD2.F32 R62, -RZ, R0.H1_H1 ;  /* 0x30000000ff3e7230 */ /* 0x000fe20000004100 */
[----:B------:R-:W-:Y:S01]  /*62c0*/  F2FP.F16.E4M3.UNPACK_B R0, R84.H1 ;  /* 0x00000054ff00723e */ /* 0x000fe200030006ff */
[--C-:B------:R-:W-:Y:S02]  /*62d0*/  HADD2.F32 R65, -RZ, R3.reuse.H0_H0 ;  /* 0x20000003ff417230 */ /* 0x100fe40000004100 */
[----:B------:R-:W-:Y:S01]  /*62e0*/  HADD2.F32 R66, -RZ, R3.H1_H1 ;  /* 0x30000003ff427230 */ /* 0x000fe20000004100 */
[-C--:B------:R-:W-:Y:S01]  /*62f0*/  F2FP.F16.E4M3.UNPACK_B R3, R85.reuse ;  /* 0x00000055ff03723e */ /* 0x080fe200020006ff */
[--C-:B------:R-:W-:Y:S02]  /*6300*/  HADD2.F32 R67, -RZ, R0.reuse.H0_H0 ;  /* 0x20000000ff437230 */ /* 0x100fe40000004100 */
[----:B------:R-:W-:Y:S01]  /*6310*/  HADD2.F32 R68, -RZ, R0.H1_H1 ;  /* 0x30000000ff447230 */ /* 0x000fe20000004100 */
[----:B------:R-:W-:Y:S01]  /*6320*/  F2FP.F16.E4M3.UNPACK_B R0, R85.H1 ;  /* 0x00000055ff00723e */ /* 0x000fe200030006ff */
[--C-:B------:R-:W-:Y:S02]  /*6330*/  HADD2.F32 R69, -RZ, R3.reuse.H0_H0 ;  /* 0x20000003ff457230 */ /* 0x100fe40000004100 */
[C---:B-1----:R-:W-:Y:S01]  /*6340*/  FMUL R7, R47.reuse, R7 ;  /* 0x000000072f077220 */ /* 0x042fe20000400000 */
[----:B------:R-:W-:Y:S01]  /*6350*/  HADD2.F32 R70, -RZ, R3.H1_H1 ;  /* 0x30000003ff467230 */ /* 0x000fe20000004100 */
[----:B------:R-:W-:Y:S01]  /*6360*/  F2FP.F16.E4M3.UNPACK_B R3, R86.H1 ;  /* 0x00000056ff03723e */ /* 0x000fe200030006ff */
[--C-:B------:R-:W-:Y:S02]  /*6370*/  HADD2.F32 R71, -RZ, R0.reuse.H0_H0 ;  /* 0x20000000ff477230 */ /* 0x100fe40000004100 */
[----:B------:R-:W-:Y:S02]  /*6380*/  HADD2.F32 R72, -RZ, R0.H1_H1 ;  /* 0x30000000ff487230 */ /* 0x000fe40000004100 */
[----:B------:R-:W-:Y:S01]  /*6390*/  FMUL R0, R47, R4 ;  /* 0x000000042f007220 */ /* 0x000fe20000400000 */
[--C-:B------:R-:W-:Y:S01]  /*63a0*/  HADD2.F32 R73, -RZ, R74.reuse.H0_H0 ;  /* 0x2000004aff497230 */ /* 0x100fe20000004100 */
[----:B------:R-:W-:Y:S01]  /*63b0*/  F2FP.F16.E4M3.UNPACK_B R4, R87 ;  /* 0x00000057ff04723e */ /* 0x000fe200020006ff */
[----:B------:R-:W-:Y:S02]  /*63c0*/  HADD2.F32 R74, -RZ, R74.H1_H1 ;  /* 0x3000004aff4a7230 */ /* 0x000fe40000004100 */
[----:B------:R-:W-:Y:S01]  /*63d0*/  FFMA R0, R49, R2, R0 ;  /* 0x0000000231007223 */ /* 0x000fe20000000000 */
[----:B------:R-:W-:Y:S01]  /*63e0*/  FMUL R2, R47, R5 ;  /* 0x000000052f027220 */ /* 0x000fe20000400000 */
[--C-:B------:R-:W-:Y:S01]  /*63f0*/  HADD2.F32 R75, -RZ, R3.reuse.H0_H0 ;  /* 0x20000003ff4b7230 */ /* 0x100fe20000004100 */
[----:B------:R-:W-:Y:S01]  /*6400*/  F2FP.F16.E4M3.UNPACK_B R5, R87.H1 ;  /* 0x00000057ff05723e */ /* 0x000fe200030006ff */
[----:B------:R-:W-:Y:S02]  /*6410*/  HADD2.F32 R76, -RZ, R3.H1_H1 ;  /* 0x30000003ff4c7230 */ /* 0x000fe40000004100 */
[----:B------:R-:W-:Y:S01]  /*6420*/  FFMA R2, R49, R50, R2 ;  /* 0x0000003231027223 */ /* 0x000fe20000000002 */
[--C-:B------:R-:W-:Y:S02]  /*6430*/  HADD2.F32 R50, -RZ, R4.reuse.H0_H0 ;  /* 0x20000004ff327230 */ /* 0x100fe40000004100 */
[C---:B------:R-:W-:Y:S01]  /*6440*/  FMUL R3, R47.reuse, R6 ;  /* 0x000000062f037220 */ /* 0x040fe20000400000 */
[--C-:B------:R-:W-:Y:S02]  /*6450*/  HADD2.F32 R77, -RZ, R5.reuse.H1_H1 ;  /* 0x30000005ff4d7230 */ /* 0x100fe40000004100 */
[C---:B------:R-:W-:Y:S01]  /*6460*/  FMUL R6, R47.reuse, R11 ;  /* 0x0000000b2f067220 */ /* 0x040fe20000400000 */
[----:B------:R-:W-:Y:S01]  /*6470*/  FMUL R11, R47, R16 ;  /* 0x000000102f0b7220 */ /* 0x000fe20000400000 */
[C---:B------:R-:W-:Y:S01]  /*6480*/  FFMA R3, R49.reuse, R51, R3 ;  /* 0x0000003331037223 */ /* 0x040fe20000000003 */
[----:B------:R-:W-:Y:S01]  /*6490*/  FFMA R7, R49, R52, R7 ;  /* 0x0000003431077223 */ /* 0x000fe20000000007 */
[----:B------:R-:W-:Y:S02]  /*64a0*/  HADD2.F32 R51, -RZ, R4.H1_H1 ;  /* 0x30000004ff337230 */ /* 0x000fe40000004100 */
[C---:B------:R-:W-:Y:S01]  /*64b0*/  FMUL R4, R47.reuse, R9 ;  /* 0x000000092f047220 */ /* 0x040fe20000400000 */
[----:B------:R-:W-:Y:S02]  /*64c0*/  HADD2.F32 R52, -RZ, R5.H0_H0 ;  /* 0x20000005ff347230 */ /* 0x000fe40000004100 */
[----:B------:R-:W-:Y:S01]  /*64d0*/  FMUL R16, R47, R21 ;  /* 0x000000152f107220 */ /* 0x000fe20000400000 */
[----:B------:R-:W-:Y:S01]  /*64e0*/  F2FP.SATFINITE.E4M3.F32.PACK_AB_MERGE_C R78, R7, R3, RZ ;  /* 0x00000003074e723e */ /* 0x000fe200048070ff */
[C---:B------:R-:W-:Y:S01]  /*64f0*/  FMUL R3, R47.reuse, R8 ;  /* 0x000000082f037220 */ /* 0x040fe20000400000 */
[C---:B------:R-:W-:Y:S01]  /*6500*/  FMUL R7, R47.reuse, R12 ;  /* 0x0000000c2f077220 */ /* 0x040fe20000400000 */
[C---:B------:R-:W-:Y:S01]  /*6510*/  FMUL R8, R47.reuse, R13 ;  /* 0x0000000d2f087220 */ /* 0x040fe20000400000 */
[----:B------:R-:W-:Y:S01]  /*6520*/  FMUL R12, R47, R17 ;  /* 0x000000112f0c7220 */ /* 0x000fe20000400000 */
[C---:B------:R-:W-:Y:S01]  /*6530*/  FFMA R3, R49.reuse, R53, R3 ;  /* 0x0000003531037223 */ /* 0x040fe20000000003 */
[----:B------:R-:W-:Y:S01]  /*6540*/  FFMA R4, R49, R54, R4 ;  /* 0x0000003631047223 */ /* 0x000fe20000000004 */
[C---:B------:R-:W-:Y:S01]  /*6550*/  FMUL R5, R47.reuse, R10 ;  /* 0x0000000a2f057220 */ /* 0x040fe20000400000 */
[C---:B------:R-:W-:Y:S01]  /*6560*/  FMUL R9, R47.reuse, R14 ;  /* 0x0000000e2f097220 */ /* 0x040fe20000400000 */
[C---:B------:R-:W-:Y:S01]  /*6570*/  FMUL R10, R47.reuse, R15 ;  /* 0x0000000f2f0a7220 */ /* 0x040fe20000400000 */
[----:B------:R-:W-:Y:S01]  /*6580*/  FMUL R15, R47, R20 ;  /* 0x000000142f0f7220 */ /* 0x000fe20000400000 */
[C---:B------:R-:W-:Y:S01]  /*6590*/  FFMA R5, R49.reuse, R55, R5 ;  /* 0x0000003731057223 */ /* 0x040fe20000000005 */
[C---:B------:R-:W-:Y:S01]  /*65a0*/  FFMA R6, R49.reuse, R56, R6 ;  /* 0x0000003831067223 */ /* 0x040fe20000000006 */
[C---:B------:R-:W-:Y:S01]  /*65b0*/  FFMA R7, R49.reuse, R57, R7 ;  /* 0x0000003931077223 */ /* 0x040fe20000000007 */
[C---:B------:R-:W-:Y:S01]  /*65c0*/  FFMA R8, R49.reuse, R58, R8 ;  /* 0x0000003a31087223 */ /* 0x040fe20000000008 */
[--C-:B------:R-:W-:Y:S02]  /*65d0*/  HADD2.F32 R63, -RZ, R64.reuse.H0_H0 ;  /* 0x20000040ff3f7230 */ /* 0x100fe40000004100 */
[C---:B------:R-:W-:Y:S01]  /*65e0*/  FFMA R9, R49.reuse, R59, R9 ;  /* 0x0000003b31097223 */ /* 0x040fe20000000009 */
[----:B------:R-:W-:Y:S01]  /*65f0*/  F2FP.SATFINITE.E4M3.F32.PACK_AB_MERGE_C R5, R6, R5, RZ ;  /* 0x000000050605723e */ /* 0x000fe200048070ff */
[C---:B------:R-:W-:Y:S01]  /*6600*/  FFMA R10, R49.reuse, R60, R10 ;  /* 0x0000003c310a7223 */ /* 0x040fe2000000000a */
[C---:B------:R-:W-:Y:S01]  /*6610*/  FFMA R11, R49.reuse, R61, R11 ;  /* 0x0000003d310b7223 */ /* 0x040fe2000000000b */
[----:B------:R-:W-:Y:S01]  /*6620*/  FFMA R12, R49, R62, R12 ;  /* 0x0000003e310c7223 */ /* 0x000fe2000000000c */
[C---:B------:R-:W-:Y:S01]  /*6630*/  FMUL R20, R47.reuse, R25 ;  /* 0x000000192f147220 */ /* 0x040fe20000400000 */
[C---:B------:R-:W-:Y:S01]  /*6640*/  FMUL R25, R47.reuse, R30 ;  /* 0x0000001e2f197220 */ /* 0x040fe20000400000 */
[C---:B------:R-:W-:Y:S01]  /*6650*/  FMUL R30, R47.reuse, R35 ;  /* 0x000000232f1e7220 */ /* 0x040fe20000400000 */
[----:B------:R-:W-:Y:S01]  /*6660*/  F2FP.SATFINITE.E4M3.F32.PACK_AB_MERGE_C R9, R10, R9, RZ ;  /* 0x000000090a09723e */ /* 0x000fe200048070ff */
[----:B------:R-:W-:Y:S02]  /*6670*/  HADD2.F32 R64, -RZ, R64.H1_H1 ;  /* 0x30000040ff407230 */ /* 0x000fe40000004100 */
[C---:B------:R-:W-:Y:S01]  /*6680*/  FMUL R13, R47.reuse, R18 ;  /* 0x000000122f0d7220 */ /* 0x040fe20000400000 */
[C---:B------:R-:W-:Y:S01]  /*6690*/  FMUL R14, R47.reuse, R19 ;  /* 0x000000132f0e7220 */ /* 0x040fe20000400000 */
[C---:B------:R-:W-:Y:S01]  /*66a0*/  FMUL R17, R47.reuse, R22 ;  /* 0x000000162f117220 */ /* 0x040fe20000400000 */
[----:B------:R-:W-:Y:S01]  /*66b0*/  FMUL R18, R47, R23 ;  /* 0x000000172f127220 */ /* 0x000fe20000400000 */
[C---:B------:R-:W-:Y:S01]  /*66c0*/  FFMA R13, R49.reuse, R63, R13 ;  /* 0x0000003f310d7223 */ /* 0x040fe2000000000d */
[C---:B------:R-:W-:Y:S01]  /*66d0*/  FFMA R14, R49.reuse, R64, R14 ;  /* 0x00000040310e7223 */ /* 0x040fe2000000000e */
[----:B------:R-:W-:Y:S01]  /*66e0*/  FFMA R15, R49, R65, R15 ;  /* 0x00000041310f7223 */ /* 0x000fe2000000000f */
[----:B------:R-:W-:Y:S01]  /*66f0*/  FMUL R19, R47, R24 ;  /* 0x000000182f137220 */ /* 0x000fe20000400000 */
[C---:B------:R-:W-:Y:S01]  /*6700*/  FFMA R16, R49.reuse, R66, R16 ;  /* 0x0000004231107223 */ /* 0x040fe20000000010 */
[----:B------:R-:W-:Y:S01]  /*6710*/  FFMA R17, R49, R67, R17 ;  /* 0x0000004331117223 */ /* 0x000fe20000000011 */
[----:B------:R-:W-:Y:S01]  /*6720*/  F2FP.SATFINITE.E4M3.F32.PACK_AB_MERGE_C R13, R14, R13, RZ ;  /* 0x0000000d0e0d723e */ /* 0x000fe200048070ff */
[C---:B------:R-:W-:Y:S01]  /*6730*/  FMUL R21, R47.reuse, R26 ;  /* 0x0000001a2f157220 */ /* 0x040fe20000400000 */
[----:B------:R-:W-:Y:S01]  /*6740*/  FMUL R22, R47, R27 ;  /* 0x0000001b2f167220 */ /* 0x000fe20000400000 */
[C---:B------:R-:W-:Y:S01]  /*6750*/  FFMA R18, R49.reuse, R68, R18 ;  /* 0x0000004431127223 */ /* 0x040fe20000000012 */
[----:B------:R-:W-:Y:S01]  /*6760*/  FFMA R19, R49, R69, R19 ;  /* 0x0000004531137223 */ /* 0x000fe20000000013 */
[----:B------:R-:W-:Y:S01]  /*6770*/  FMUL R23, R47, R28 ;  /* 0x0000001c2f177220 */ /* 0x000fe20000400000 */
[----:B------:R-:W-:Y:S01]  /*6780*/  FFMA R20, R49, R70, R20 ;  /* 0x0000004631147223 */ /* 0x000fe20000000014 */
[----:B------:R-:W-:Y:S01]  /*6790*/  FMUL R24, R47, R29 ;  /* 0x0000001d2f187220 */ /* 0x000fe20000400000 */
[C---:B------:R-:W-:Y:S01]  /*67a0*/  FFMA R21, R49.reuse, R71, R21 ;  /* 0x0000004731157223 */ /* 0x040fe20000000015 */
[----:B------:R-:W-:Y:S01]  /*67b0*/  FFMA R22, R49, R72, R22 ;  /* 0x0000004831167223 */ /* 0x000fe20000000016 */
[C---:B------:R-:W-:Y:S01]  /*67c0*/  FMUL R26, R47.reuse, R31 ;  /* 0x0000001f2f1a7220 */ /* 0x040fe20000400000 */
[----:B------:R-:W-:Y:S01]  /*67d0*/  FMUL R27, R47, R32 ;  /* 0x000000202f1b7220 */ /* 0x000fe20000400000 */
[----:B------:R-:W-:Y:S01]  /*67e0*/  FFMA R23, R49, R73, R23 ;  /* 0x0000004931177223 */ /* 0x000fe20000000017 */
[----:B------:R-:W-:Y:S01]  /*67f0*/  FMUL R28, R47, R33 ;  /* 0x000000212f1c7220 */ /* 0x000fe20000400000 */
[----:B------:R-:W-:Y:S01]  /*6800*/  FFMA R24, R49, R74, R24 ;  /* 0x0000004a31187223 */ /* 0x000fe20000000018 */
[----:B------:R-:W-:Y:S01]  /*6810*/  FMUL R29, R47, R34 ;  /* 0x000000222f1d7220 */ /* 0x000fe20000400000 */
[C---:B------:R-:W-:Y:S01]  /*6820*/  FFMA R25, R49.reuse, R75, R25 ;  /* 0x0000004b31197223 */ /* 0x040fe20000000019 */
[C---:B------:R-:W-:Y:S01]  /*6830*/  FFMA R26, R49.reuse, R76, R26 ;  /* 0x0000004c311a7223 */ /* 0x040fe2000000001a */
[C---:B------:R-:W-:Y:S01]  /*6840*/  FFMA R27, R49.reuse, R50, R27 ;  /* 0x00000032311b7223 */ /* 0x040fe2000000001b */
[C---:B------:R-:W-:Y:S01]  /*6850*/  FFMA R28, R49.reuse, R51, R28 ;  /* 0x00000033311c7223 */ /* 0x040fe2000000001c */
[----:B------:R-:W-:Y:S01]  /*6860*/  F2FP.SATFINITE.E4M3.F32.PACK_AB_MERGE_C R17, R18, R17, RZ ;  /* 0x000000111211723e */ /* 0x000fe200048070ff */
[C---:B------:R-:W-:Y:S01]  /*6870*/  FFMA R29, R49.reuse, R52, R29 ;  /* 0x00000034311d7223 */ /* 0x040fe2000000001d */
[----:B------:R-:W-:Y:S01]  /*6880*/  F2FP.SATFINITE.E4M3.F32.PACK_AB_MERGE_C R21, R22, R21, RZ ;  /* 0x000000151615723e */ /* 0x000fe200048070ff */
[----:B------:R-:W-:Y:S01]  /*6890*/  FFMA R30, R49, R77, R30 ;  /* 0x0000004d311e7223 */ /* 0x000fe2000000001e */
[----:B------:R-:W-:Y:S02]  /*68a0*/  F2FP.SATFINITE.E4M3.F32.PACK_AB_MERGE_C R32, R2, R0, R78 ;  /* 0x000000000220723e */ /* 0x000fe4000480704e */
[----:B------:R-:W-:Y:S02]  /*68b0*/  F2FP.SATFINITE.E4M3.F32.PACK_AB_MERGE_C R33, R4, R3, R5 ;  /* 0x000000030421723e */ /* 0x000fe40004807005 */
[----:B------:R-:W-:Y:S02]  /*68c0*/  F2FP.SATFINITE.E4M3.F32.PACK_AB_MERGE_C R34, R8, R7, R9 ;  /* 0x000000070822723e */ /* 0x000fe40004807009 */
[----:B------:R-:W-:Y:S02]  /*68d0*/  F2FP.SATFINITE.E4M3.F32.PACK_AB_MERGE_C R35, R12, R11, R13 ;  /* 0x0000000b0c23723e */ /* 0x000fe4000480700d */
[----:B------:R-:W-:Y:S02]  /*68e0*/  F2FP.SATFINITE.E4M3.F32.PACK_AB_MERGE_C R16, R16, R15, R17 ;  /* 0x0000000f1010723e */ /* 0x000fe40004807011 */
[----:B------:R-:W-:Y:S01]  /*68f0*/  F2FP.SATFINITE.E4M3.F32.PACK_AB_MERGE_C R17, R20, R19, R21 ;  /* 0x000000131411723e */ /* 0x000fe20004807015 */
[----:B------:R1:W-:Y:S01]  /*6900*/  STS.128 [R100+UR49+0x4200], R32 ;  /* 0x0042002064007988 */ /* 0x0003e20008000c31 */
[----:B------:R-:W-:Y:S02]  /*6910*/  F2FP.SATFINITE.E4M3.F32.PACK_AB_MERGE_C R18, R26, R25, RZ ;  /* 0x000000191a12723e */ /* 0x000fe400048070ff */
[----:B------:R-:W-:Y:S02]  /*6920*/  F2FP.SATFINITE.E4M3.F32.PACK_AB_MERGE_C R19, R30, R29, RZ ;  /* 0x0000001d1e13723e */ /* 0x000fe400048070ff */
[----:B------:R-:W-:Y:S02]  /*6930*/  F2FP.SATFINITE.E4M3.F32.PACK_AB_MERGE_C R18, R24, R23, R18 ;  /* 0x000000171812723e */ /* 0x000fe40004807012 */
[----:B------:R-:W-:Y:S02]  /*6940*/  F2FP.SATFINITE.E4M3.F32.PACK_AB_MERGE_C R19, R28, R27, R19 ;  /* 0x0000001b1c13723e */ /* 0x000fe40004807013 */
[----:B------:R-:W-:Y:S02]  /*6950*/  LEA R0, R105, UR49, 0x3 ;  /* 0x0000003169007c11 */ /* 0x000fe4000f8e18ff */
[----:B------:R-:W-:Y:S01]  /*6960*/  @P6 SHF.L.U32 R2, R104, 0x1f, RZ ;  /* 0x0000001f68026819 */ /* 0x000fe200000006ff */
[----:B------:R1:W-:Y:S01]  /*6970*/  STS.128 [R114+0x4210], R16 ;  /* 0x0042101072007388 */ /* 0x0003e20000000c00 */
[----:B------:R-:W-:Y:S01]  /*6980*/  @!PT LDS RZ, [RZ] ;  /* 0x00000000fffff984 */ /* 0x000fe20000000800 */
[----:B------:R-:W-:Y:S01]  /*6990*/  @!PT LDS RZ, [RZ] ;  /* 0x00000000fffff984 */ /* 0x000fe20000000800 */
[----:B------:R-:W-:Y:S01]  /*69a0*/  @!PT LDS RZ, [RZ] ;  /* 0x00000000fffff984 */ /* 0x000fe20000000800 */
[----:B------:R-:W-:Y:S01]  /*69b0*/  @!PT LDS RZ, [RZ] ;  /* 0x00000000fffff984 */ /* 0x000fe20000000800 */
[----:B------:R2:W-:Y:S07]  /*69c0*/  MEMBAR.ALL.CTA ;  /* 0x0000000000007992 */ /* 0x0005ee0000008000 */
[----:B--2---:R-:W2:Y:S02]  /*69d0*/  FENCE.VIEW.ASYNC.S ;  /* 0x00000000000073c6 */ /* 0x004ea40000000000 */
[----:B--2---:R-:W-:Y:S06]  /*69e0*/  BAR.SYNC.DEFER_BLOCKING 0x1, 0x80 ;  /* 0x0042000000007b1d */ /* 0x004fec0000010000 */
[----:B------:R-:W-:Y:S05]  /*69f0*/  @P0 BRA `(.L_x_106) ;  /* 0x0000000000280947 */ /* 0x000fea0003800000 */
[----:B------:R-:W-:Y:S02]  /*6a00*/  UIADD3 UR4, UPT, UPT, UR49, 0x4200, URZ ;  /* 0x0000420031047890 */ /* 0x000fe4000fffe0ff */
[----:B------:R-:W-:Y:S01]  /*6a10*/  UIADD3 UR6, UP0, UPT, UR52, 0x680, URZ ;  /* 0x0000068034067890 */ /* 0x000fe2000ff1e0ff */
[----:B------:R-:W-:Y:S03]  /*6a20*/  UMOV UR43, UR36 ;  /* 0x00000024002b7c82 */ /* 0x000fe60008000000 */
[----:B------:R-:W-:Y:S01]  /*6a30*/  MOV R109, UR4 ;  /* 0x00000004006d7c02 */ /* 0x000fe20008000f00 */
[----:B------:R-:W-:Y:S03]  /*6a40*/  UIADD3.X UR7, UPT, UPT, URZ, UR53, URZ, UP0, !UPT ;  /* 0x00000035ff077290 */ /* 0x000fe600087fe4ff */
[----:B------:R-:W-:Y:S11]  /*6a50*/  R2UR UR40, R109 ;  /* 0x000000006d2872ca */ /* 0x000ff600000e0000 */
[----:B------:R-:W-:Y:S02]  /*6a60*/  @!UPT UIADD3 URZ, UPT, UPT, URZ, URZ, URZ ;  /* 0x000000fffffff290 */ /* 0x000fe4000fffe0ff */
[----:B------:R2:W-:Y:S01]  /*6a70*/  UTMASTG.3D [UR40], [UR6] ;  /* 0x00000028060073b5 */ /* 0x0005e20008010000 */
[----:B------:R0:W-:Y:S01]  /*6a80*/  UTMACMDFLUSH ;  /* 0x00000000000079b7 */ /* 0x0001e20000000000 */
[----:B--2---:R-:W-:Y:S04]  /*6a90*/  DEPBAR.LE SB0, 0x1 ;  /* 0x000080400000791a */ /* 0x004fe80000000000 */
.L_x_106:
[----:B------:R-:W-:Y:S05]  /*6aa0*/  BSYNC.RECONVERGENT B0 ;  /* 0x0000000000007941 */ /* 0x000fea0003800200 */
.L_x_105:
[----:B------:R-:W-:Y:S06]  /*6ab0*/  BAR.SYNC.DEFER_BLOCKING 0x1, 0x80 ;  /* 0x0042000000007b1d */ /* 0x000fec0000010000 */
[----:B------:R-:W2:Y:S01]  /*6ac0*/  @P6 SYNCS.PHASECHK.TRANS64.TRYWAIT P0, [R0+URZ+0xa0], R2 ;  /* 0x0000a002000065a7 */ /* 0x000ea200080011ff */
[----:B------:R-:W-:Y:S01]  /*6ad0*/  BSSY B1, `(.L_x_107) ;  /* 0x0000021000017945 */ /* 0x000fe20003800000 */
[----:B--2---:R-:W-:Y:S03]  /*6ae0*/  @P6 SEL R115, RZ, 0x1, !P0 ;  /* 0x00000001ff736807 */ /* 0x004fe60004000000 */
[----:B------:R-:W-:Y:S05]  /*6af0*/  @!P6 BRA `(.L_x_108) ;  /* 0x000000000078e947 */ /* 0x000fea0003800000 */
[----:B------:R-:W-:Y:S01]  /*6b00*/  ISETP.NE.AND P1, PT, R116, RZ, PT ;  /* 0x000000ff7400720c */ /* 0x000fe20003f25270 */
[----:B------:R-:W-:Y:S01]  /*6b10*/  BSSY B0, `(.L_x_109) ;  /* 0x0000009000007945 */ /* 0x000fe20003800000 */
[----:B------:R-:W-:Y:S11]  /*6b20*/  ISETP.NE.AND P0, PT, R115, RZ, PT ;  /* 0x000000ff7300720c */ /* 0x000ff60003f05270 */
[----:B------:R-:W-:Y:S05]  /*6b30*/  @P1 IMAD R2, R105, 0x1000, R100 ;  /* 0x0000100069021824 */ /* 0x000fea00078e0264 */
[----:B------:R-:W-:Y:S05]  /*6b40*/  @P1 IADD3 R4, PT, PT, R2, UR49, RZ ;  /* 0x0000003102041c10 */ /* 0x000fea000fffe0ff */
[----:B------:R-:W-:Y:S01]  /*6b50*/  @P1 IMAD.IADD R4, R4, 0x1, R117 ;  /* 0x0000000104041824 */ /* 0x000fe200078e0275 */
[----:B------:R-:W-:Y:S06]  /*6b60*/  @P0 BRA `(.L_x_110) ;  /* 0x00000000000c0947 */ /* 0x000fec0003800000 */
[----:B------:R-:W-:Y:S04]  /*6b70*/  SHF.L.U32 R3, R104, 0x1f, RZ ;  /* 0x0000001f68037819 */ /* 0x000fe800000006ff */
[----:B------:R-:W2:Y:S02]  /*6b80*/  SYNCS.PHASECHK.TRANS64.TRYWAIT P0, [R0+URZ+0xa0], R3 ;  /* 0x0000a003000075a7 */ /* 0x000ea400080011ff */
[----:B--2---:R-:W-:Y:S05]  /*6b90*/  @!P0 BRA `(.L_x_111) ;  /* 0x00000034005c8947 */ /* 0x004fea0003800000 */
.L_x_110:
[----:B------:R-:W-:Y:S05]  /*6ba0*/  BSYNC B0 ;  /* 0x0000000000007941 */ /* 0x000fea0003800000 */
.L_x_109:
[----:B------:R-:W-:Y:S01]  /*6bb0*/  ISETP.NE.AND P0, PT, R116, RZ, PT ;  /* 0x000000ff7400720c */ /* 0x000fe20003f05270 */
[----:B------:R-:W-:Y:S11]  /*6bc0*/  VIADD R105, R105, 0x1 ;  /* 0x0000000169697836 */ /* 0x000ff60000000000 */
[----:B------:R-:W-:Y:S01]  /*6bd0*/  @!UPT UIADD3 URZ, UPT, UPT, URZ, URZ, URZ ;  /* 0x000000fffffff290 */ /* 0x000fe2000fffe0ff */
[----:B------:R3:W4:Y:S04]  /*6be0*/  @P0 LDS.128 R80, [R2+UR49+0x200] ;  /* 0x0002003102500984 */ /* 0x0007280008000c00 */
[----:B------:R1:W1:Y:S01]  /*6bf0*/  @P0 LDS.128 R84, [R4+0x210] ;  /* 0x0002100004540984 */ /* 0x0002620000000c00 */
        /* <DEDUP_REMOVED lines=8> */
[----:B---3--:R-:W-:Y:S02]  /*6c80*/  VIADD R2, R0, 0xc0 ;  /* 0x000000c000027836 */ /* 0x008fe40000000000 */
[----:B--2---:R-:W-:Y:S05]  /*6c90*/  IMAD.U32 R0, RZ, RZ, UR37 ;  /* 0x00000025ff007e24 */ /* 0x004fea000f8e00ff */
[----:B------:R-:W-:Y:S04]  /*6ca0*/  PRMT R0, R0, 0x654, R2 ;  /* 0x0000065400007816 */ /* 0x000fe80000000002 */
[----:B-----5:R2:W-:Y:S02]  /*6cb0*/  SYNCS.ARRIVE.TRANS64.RED.A1T0 RZ, [R0+URZ], RZ ;  /* 0x000000ff00ff79a7 */ /* 0x0205e400081004ff */
[----:B--2---:R-:W-:Y:S04]  /*6cc0*/  SEL R0, RZ, 0x1, P0 ;  /* 0x00000001ff007807 */ /* 0x004fe80000000000 */
[----:B-1--4-:R-:W-:Y:S02]  /*6cd0*/  LOP3.LUT R104, R104, R0, RZ, 0x3c, !PT ;  /* 0x0000000068687212 */ /* 0x012fe400078e3cff */
.L_x_108:
[----:B------:R-:W-:Y:S05]  /*6ce0*/  BSYNC B1 ;  /* 0x0000000000017941 */ /* 0x000fea0003800000 */
.L_x_107:
[----:B------:R-:W-:Y:S05]  /*6cf0*/  VIADD R0, R48, 0x40 ;  /* 0x0000004030007836 */ /* 0x000fea0000000000 */
[----:B------:R-:W-:Y:S04]  /*6d00*/  SHF.R.U32.HI R0, RZ, 0x15, R0 ;  /* 0x00000015ff007819 */ /* 0x000fe80000011600 */
[----:B------:R-:W-:Y:S11]  /*6d10*/  LOP3.LUT P0, RZ, R0, 0x3, R101, 0x48, !PT ;  /* 0x0000000300ff7812 */ /* 0x000ff60007804865 */
[----:B------:R-:W-:Y:S02]  /*6d20*/  @!UPT UIADD3 URZ, UPT, UPT, URZ, URZ, URZ ;  /* 0x000000fffffff290 */ /* 0x000fe4000fffe0ff */
[----:B------:R-:W-:Y:S05]  /*6d30*/  @!P0 BRA `(.L_x_112) ;  /* 0x0000000000408947 */ /* 0x000fea0003800000 */
[----:B------:R-:W2:Y:S01]  /*6d40*/  LDCU.64 UR8, c[0x4][0x78] ;  /* 0x01000f00ff0877ac */ /* 0x000ea20008000a00 */
[----:B------:R-:W-:Y:S01]  /*6d50*/  MOV R3, 0x0 ;  /* 0x0000000000037802 */ /* 0x000fe20000000f00 */
[----:B------:R-:W-:Y:S02]  /*6d60*/  HFMA2 R12, -RZ, RZ, 0, 5.9604644775390625e-08 ;  /* 0x00000001ff0c7431 */ /* 0x000fe400000001ff */
[----:B------:R-:W-:Y:S02]  /*6d70*/  IMAD.MOV.U32 R8, RZ, RZ, 0x192 ;  /* 0x00000192ff087424 */ /* 0x000fe400078e00ff */
[----:B------:R-:W-:Y:S01]  /*6d80*/  IMAD.MOV.U32 R13, RZ, RZ, RZ ;  /* 0x000000ffff0d7224 */ /* 0x000fe200078e00ff */
[----:B------:R-:W3:Y:S01]  /*6d90*/  LDCU.64 UR6, c[0x4][0x80] ;  /* 0x01001000ff0677ac */ /* 0x000ee20008000a00 */
[----:B------:R-:W4:Y:S01]  /*6da0*/  LDC.64 R2, c[0x4][R3] ;  /* 0x0100000003027b82 */ /* 0x000f220000000a00 */
[----:B------:R-:W5:Y:S01]  /*6db0*/  LDCU.64 UR4, c[0x4][0x18] ;  /* 0x01000300ff0477ac */ /* 0x000f620008000a00 */
[----:B--2---:R-:W-:Y:S01]  /*6dc0*/  MOV R5, UR9 ;  /* 0x0000000900057c02 */ /* 0x004fe20008000f00 */
[----:B------:R-:W-:Y:S01]  /*6dd0*/  IMAD.U32 R4, RZ, RZ, UR8 ;  /* 0x00000008ff047e24 */ /* 0x000fe2000f8e00ff */
[----:B---3--:R-:W-:Y:S01]  /*6de0*/  MOV R7, UR7 ;  /* 0x0000000700077c02 */ /* 0x008fe20008000f00 */
[----:B------:R-:W-:Y:S01]  /*6df0*/  IMAD.U32 R6, RZ, RZ, UR6 ;  /* 0x00000006ff067e24 */ /* 0x000fe2000f8e00ff */
[----:B-----5:R-:W-:Y:S01]  /*6e00*/  MOV R11, UR5 ;  /* 0x00000005000b7c02 */ /* 0x020fe20008000f00 */
[----:B------:R-:W-:Y:S02]  /*6e10*/  IMAD.U32 R10, RZ, RZ, UR4 ;  /* 0x00000004ff0a7e24 */ /* 0x000fe4000f8e00ff */
[----:B------:R-:W-:Y:S07]  /*6e20*/  LEPC R20, `(.L_x_112) ;  /* 0x000000001014794e */ /* 0x000fee0000000000 */
[----:B-1--4-:R-:W-:Y:S05]  /*6e30*/  CALL.ABS.NOINC R2 ;  /* 0x0000000002007343 */ /* 0x012fea0003c00000 */
.L_x_112:
[-C--:B------:R-:W-:Y:S01]  /*6e40*/  F2FP.F16.E4M3.UNPACK_B R0, R81.reuse ;  /* 0x00000051ff00723e */ /* 0x080fe200020006ff */
[----:B------:R-:W-:Y:S05]  /*6e50*/  WARPSYNC.ALL ;  /* 0x0000000000007948 */ /* 0x000fea0003800000 */
[----:B------:R-:W-:Y:S01]  /*6e60*/  R2UR UR4, R48 ;  /* 0x00000000300472ca */ /* 0x000fe200000e0000 */
[--C-:B------:R-:W-:Y:S01]  /*6e70*/  HADD2.F32 R54, -RZ, R0.reuse.H0_H0 ;  /* 0x20000000ff367230 */ /* 0x100fe20000004100 */
[-C--:B------:R-:W-:Y:S01]  /*6e80*/  F2FP.F16.E4M3.UNPACK_B R2, R80.reuse.H1 ;  /* 0x00000050ff02723e */ /* 0x080fe200030006ff */
[----:B------:R-:W-:Y:S01]  /*6e90*/  HADD2.F32 R55, -RZ, R0.H1_H1 ;  /* 0x30000000ff377230 */ /* 0x000fe20000004100 */
[----:B------:R-:W-:Y:S01]  /*6ea0*/  F2FP.F16.E4M3.UNPACK_B R0, R81.H1 ;  /* 0x00000051ff00723e */ /* 0x000fe200030006ff */
[----:B------:R-:W-:Y:S01]  /*6eb0*/  BSSY.RECONVERGENT B0, `(.L_x_113) ;  /* 0x0000095000007945 */ /* 0x000fe20003800200 */
[----:B------:R-:W-:Y:S01]  /*6ec0*/  F2FP.F16.E4M3.UNPACK_B R3, R80 ;  /* 0x00000050ff03723e */ /* 0x000fe200020006ff */
[----:B------:R-:W-:Y:S01]  /*6ed0*/  HADD2.F32 R52, -RZ, R2.H0_H0 ;  /* 0x20000002ff347230 */ /* 0x000fe20000004100 */
[----:B------:R-:W-:Y:S01]  /*6ee0*/  ISETP.NE.AND P0, PT, R110, RZ, PT ;  /* 0x000000ff6e00720c */ /* 0x000fe20003f05270 */
[--C-:B------:R-:W-:Y:S01]  /*6ef0*/  HADD2.F32 R56, -RZ, R0.reuse.H0_H0 ;  /* 0x20000000ff387230 */ /* 0x100fe20000004100 */
[----:B------:R-:W-:Y:S01]  /*6f00*/  ISETP.NE.AND P6, PT, R118, RZ, PT ;  /* 0x000000ff7600720c */ /* 0x000fe20003fc5270 */
[----:B------:R-:W-:Y:S01]  /*6f10*/  HADD2.F32 R57, -RZ, R0.H1_H1 ;  /* 0x30000000ff397230 */ /* 0x000fe20000004100 */
[-C--:B------:R-:W-:Y:S01]  /*6f20*/  F2FP.F16.E4M3.UNPACK_B R0, R83.reuse ;  /* 0x00000053ff00723e */ /* 0x080fe200020006ff */
[----:B-1----:R-:W-:Y:S01]  /*6f30*/  LDTM.16dp32bit_t0_t15.x32 R4, tmem[UR4+0x40] ;  /* 0x00004004000479ee */ /* 0x002fe20008a80000 */
[----:B------:R-:W1:Y:S01]  /*6f40*/  LDTM.16dp32bit_t16_t31.x32 R4, tmem[UR4+0x60] ;  /* 0x00006004000479ee */ /* 0x000e620008aa0000 */
[----:B------:R-:W-:Y:S01]  /*6f50*/  HADD2.F32 R53, -RZ, R2.H1_H1 ;  /* 0x30000002ff357230 */ /* 0x000fe20000004100 */
[----:B------:R-:W-:Y:S01]  /*6f60*/  F2FP.F16.E4M3.UNPACK_B R2, R82.H1 ;  /* 0x00000052ff02723e */ /* 0x000fe200030006ff */
[--C-:B------:R-:W-:Y:S02]  /*6f70*/  HADD2.F32 R50, -RZ, R3.reuse.H0_H0 ;  /* 0x20000003ff327230 */ /* 0x100fe40000004100 */
[--C-:B------:R-:W-:Y:S02]  /*6f80*/  HADD2.F32 R62, -RZ, R0.reuse.H0_H0 ;  /* 0x20000000ff3e7230 */ /* 0x100fe40000004100 */
[----:B------:R-:W-:Y:S01]  /*6f90*/  HADD2.F32 R63, -RZ, R0.H1_H1 ;  /* 0x30000000ff3f7230 */ /* 0x000fe20000004100 */
[----:B------:R-:W-:Y:S01]  /*6fa0*/  F2FP.F16.E4M3.UNPACK_B R0, R84.H1 ;  /* 0x00000054ff00723e */ /* 0x000fe200030006ff */
[--C-:B------:R-:W-:Y:S02]  /*6fb0*/  HADD2.F32 R60, -RZ, R2.reuse.H0_H0 ;  /* 0x20000002ff3c7230 */ /* 0x100fe40000004100 */
[----:B------:R-:W-:Y:S01]  /*6fc0*/  HADD2.F32 R61, -RZ, R2.H1_H1 ;  /* 0x30000002ff3d7230 */ /* 0x000fe20000004100 */
[----:B------:R-:W-:Y:S01]  /*6fd0*/  F2FP.F16.E4M3.UNPACK_B R2, R83.H1 ;  /* 0x00000053ff02723e */ /* 0x000fe200030006ff */
[----:B------:R-:W-:Y:S01]  /*6fe0*/  HADD2.F32 R51, -RZ, R3.H1_H1 ;  /* 0x30000003ff337230 */ /* 0x000fe20000004100 */
[----:B------:R-:W-:Y:S01]  /*6ff0*/  F2FP.F16.E4M3.UNPACK_B R3, R82 ;  /* 0x00000052ff03723e */ /* 0x000fe200020006ff */
[--C-:B------:R-:W-:Y:S02]  /*7000*/  HADD2.F32 R68, -RZ, R0.reuse.H0_H0 ;  /* 0x20000000ff447230 */ /* 0x100fe40000004100 */
[----:B------:R-:W-:Y:S01]  /*7010*/  HADD2.F32 R69, -RZ, R0.H1_H1 ;  /* 0x30000000ff457230 */ /* 0x000fe20000004100 */
[-C--:B------:R-:W-:Y:S01]  /*7020*/  F2FP.F16.E4M3.UNPACK_B R0, R85.reuse.H1 ;  /* 0x00000055ff00723e */ /* 0x080fe200030006ff */
[--C-:B------:R-:W-:Y:S02]  /*7030*/  HADD2.F32 R64, -RZ, R2.reuse.H0_H0 ;  /* 0x20000002ff407230 */ /* 0x100fe40000004100 */
[----:B------:R-:W-:Y:S01]  /*7040*/  HADD2.F32 R65, -RZ, R2.H1_H1 ;  /* 0x30000002ff417230 */ /* 0x000fe20000004100 */
[----:B------:R-:W-:Y:S01]  /*7050*/  F2FP.F16.E4M3.UNPACK_B R2, R85 ;  /* 0x00000055ff02723e */ /* 0x000fe200020006ff */
[--C-:B------:R-:W-:Y:S02]  /*7060*/  HADD2.F32 R58, -RZ, R3.reuse.H0_H0 ;  /* 0x20000003ff3a7230 */ /* 0x100fe40000004100 */
[C---:B-1----:R-:W-:Y:S01]  /*7070*/  FMUL R7, R47.reuse, R7 ;  /* 0x000000072f077220 */ /* 0x042fe20000400000 */
[----:B------:R-:W-:Y:S01]  /*7080*/  HADD2.F32 R59, -RZ, R3.H1_H1 ;  /* 0x30000003ff3b7230 */ /* 0x000fe20000004100 */
[----:B------:R-:W-:Y:S01]  /*7090*/  F2FP.F16.E4M3.UNPACK_B R3, R84 ;  /* 0x00000054ff03723e */ /* 0x000fe200020006ff */
[--C-:B------:R-:W-:Y:S02]  /*70a0*/  HADD2.F32 R72, -RZ, R0.reuse.H0_H0 ;  /* 0x20000000ff487230 */ /* 0x100fe40000004100 */
[C---:B------:R-:W-:Y:S01]  /*70b0*/  FMUL R11, R47.reuse, R11 ;  /* 0x0000000b2f0b7220 */ /* 0x040fe20000400000 */
[----:B------:R-:W-:Y:S01]  /*70c0*/  HADD2.F32 R73, -RZ, R0.H1_H1 ;  /* 0x30000000ff497230 */ /* 0x000fe20000004100 */
[----:B------:R-:W-:Y:S01]  /*70d0*/  F2FP.F16.E4M3.UNPACK_B R0, R87 ;  /* 0x00000057ff00723e */ /* 0x000fe200020006ff */
[--C-:B------:R-:W-:Y:S02]  /*70e0*/  HADD2.F32 R70, -RZ, R2.reuse.H0_H0 ;  /* 0x20000002ff467230 */ /* 0x100fe40000004100 */
[C---:B------:R-:W-:Y:S01]  /*70f0*/  FMUL R15, R47.reuse, R15 ;  /* 0x0000000f2f0f7220 */ /* 0x040fe20000400000 */
[----:B------:R-:W-:Y:S01]  /*7100*/  HADD2.F32 R71, -RZ, R2.H1_H1 ;  /* 0x30000002ff477230 */ /* 0x000fe20000004100 */
[-C--:B------:R-:W-:Y:S01]  /*7110*/  F2FP.F16.E4M3.UNPACK_B R2, R86.reuse.H1 ;  /* 0x00000056ff02723e */ /* 0x080fe200030006ff */
[--C-:B------:R-:W-:Y:S02]  /*7120*/  HADD2.F32 R66, -RZ, R3.reuse.H0_H0 ;  /* 0x20000003ff427230 */ /* 0x100fe40000004100 */
[----:B------:R-:W-:Y:S01]  /*7130*/  HADD2.F32 R67, -RZ, R3.H1_H1 ;  /* 0x30000003ff437230 */ /* 0x000fe20000004100 */
[----:B------:R-:W-:Y:S01]  /*7140*/  F2FP.F16.E4M3.UNPACK_B R3, R86 ;  /* 0x00000056ff03723e */ /* 0x000fe200020006ff */
[--C-:B------:R-:W-:Y:S02]  /*7150*/  HADD2.F32 R78, -RZ, R0.reuse.H0_H0 ;  /* 0x20000000ff4e7230 */ /* 0x100fe40000004100 */
[----:B------:R-:W-:Y:S02]  /*7160*/  HADD2.F32 R79, -RZ, R0.H1_H1 ;  /* 0x30000000ff4f7230 */ /* 0x000fe40000004100 */
[C---:B------:R-:W-:Y:S01]  /*7170*/  FMUL R0, R47.reuse, R4 ;  /* 0x000000042f007220 */ /* 0x040fe20000400000 */
[--C-:B------:R-:W-:Y:S02]  /*7180*/  HADD2.F32 R76, -RZ, R2.reuse.H0_H0 ;  /* 0x20000002ff4c7230 */ /* 0x100fe40000004100 */
[----:B------:R-:W-:Y:S01]  /*7190*/  FMUL R4, R47, R8 ;  /* 0x000000082f047220 */ /* 0x000fe20000400000 */
[----:B------:R-:W-:Y:S02]  /*71a0*/  HADD2.F32 R77, -RZ, R2.H1_H1 ;  /* 0x30000002ff4d7230 */ /* 0x000fe40000004100 */
[----:B------:R-:W-:Y:S01]  /*71b0*/  FFMA R0, R49, R50, R0 ;  /* 0x0000003231007223 */ /* 0x000fe20000000000 */
[--C-:B------:R-:W-:Y:S02]  /*71c0*/  HADD2.F32 R74, -RZ, R3.reuse.H0_H0 ;  /* 0x20000003ff4a7230 */ /* 0x100fe40000004100 */
[C---:B------:R-:W-:Y:S01]  /*71d0*/  FMUL R2, R47.reuse, R5 ;  /* 0x000000052f027220 */ /* 0x040fe20000400000 */
[----:B------:R-:W-:Y:S02]  /*71e0*/  HADD2.F32 R75, -RZ, R3.H1_H1 ;  /* 0x30000003ff4b7230 */ /* 0x000fe40000004100 */
[C---:B------:R-:W-:Y:S01]  /*71f0*/  FMUL R5, R47.reuse, R9 ;  /* 0x000000092f057220 */ /* 0x040fe20000400000 */
[----:B------:R-:W-:Y:S01]  /*7200*/  FMUL R8, R47, R12 ;  /* 0x0000000c2f087220 */ /* 0x000fe20000400000 */
[----:B------:R-:W-:Y:S01]  /*7210*/  FFMA R2, R49, R51, R2 ;  /* 0x0000003331027223 */ /* 0x000fe20000000002 */
[C---:B------:R-:W-:Y:S01]  /*7220*/  FMUL R9, R47.reuse, R13 ;  /* 0x0000000d2f097220 */ /* 0x040fe20000400000 */
[C---:B------:R-:W-:Y:S01]  /*7230*/  FMUL R12, R47.reuse, R21 ;  /* 0x000000152f0c7220 */ /* 0x040fe20000400000 */
[C---:B------:R-:W-:Y:S01]  /*7240*/  FMUL R21, R47.reuse, R30 ;  /* 0x0000001e2f157220 */ /* 0x040fe20000400000 */
[C---:B------:R-:W-:Y:S01]  /*7250*/  FMUL R13, R47.reuse, R22 ;  /* 0x000000162f0d7220 */ /* 0x040fe20000400000 */
[C---:B------:R-:W-:Y:S01]  /*7260*/  FMUL R22, R47.reuse, R31 ;  /* 0x0000001f2f167220 */ /* 0x040fe20000400000 */
        /* <DEDUP_REMOVED lines=8> */
[C---:B------:R-:W-:Y:S01]  /*72f0*/  FFMA R6, R49.reuse, R56, R6 ;  /* 0x0000003831067223 */ /* 0x040fe20000000006 */
[C---:B------:R-:W-:Y:S01]  /*7300*/  FFMA R11, R49.reuse, R57, R11 ;  /* 0x00000039310b7223 */ /* 0x040fe2000000000b */
[C---:B------:R-:W-:Y:S01]  /*7310*/  FFMA R8, R49.reuse, R58, R8 ;  /* 0x0000003a31087223 */ /* 0x040fe20000000008 */
[----:B------:R-:W-:Y:S01]  /*7320*/  FFMA R9, R49, R59, R9 ;  /* 0x0000003b31097223 */ /* 0x000fe20000000009 */
[----:B------:R-:W-:Y:S01]  /*7330*/  F2FP.SATFINITE.E4M3.F32.PACK_AB_MERGE_C R52, R7, R3, RZ ;  /* 0x000000030734723e */ /* 0x000fe200048070ff */
[----:B------:R-:W-:Y:S01]  /*7340*/  FFMA R10, R49, R60, R10 ;  /* 0x0000003c310a7223 */ /* 0x000fe2000000000a */
[----:B------:R-:W-:Y:S01]  /*7350*/  F2FP.SATFINITE.E4M3.F32.PACK_AB_MERGE_C R53, R11, R6, RZ ;  /* 0x000000060b35723e */ /* 0x000fe200048070ff */
[----:B------:R-:W-:Y:S01]  /*7360*/  FFMA R15, R49, R61, R15 ;  /* 0x0000003d310f7223 */ /* 0x000fe2000000000f */
[C---:B------:R-:W-:Y:S01]  /*7370*/  FMUL R3, R47.reuse, R16 ;  /* 0x000000102f037220 */ /* 0x040fe20000400000 */
[C---:B------:R-:W-:Y:S01]  /*7380*/  FMUL R6, R47.reuse, R17 ;  /* 0x000000112f067220 */ /* 0x040fe20000400000 */
[----:B------:R-:W-:Y:S01]  /*7390*/  F2FP.F16.E4M3.UNPACK_B R51, R87.H1 ;  /* 0x00000057ff33723e */ /* 0x000fe200030006ff */
[----:B------:R-:W-:Y:S01]  /*73a0*/  FMUL R11, R47, R20 ;  /* 0x000000142f0b7220 */ /* 0x000fe20000400000 */
[----:B------:R-:W-:Y:S01]  /*73b0*/  F2FP.SATFINITE.E4M3.F32.PACK_AB_MERGE_C R54, R15, R10, RZ ;  /* 0x0000000a0f36723e */ /* 0x000fe200048070ff */
[C---:B------:R-:W-:Y:S01]  /*73c0*/  FFMA R3, R49.reuse, R62, R3 ;  /* 0x0000003e31037223 */ /* 0x040fe20000000003 */
[----:B------:R-:W-:Y:S01]  /*73d0*/  FFMA R6, R49, R63, R6 ;  /* 0x0000003f31067223 */ /* 0x000fe20000000006 */
[----:B------:R-:W-:Y:S01]  /*73e0*/  FMUL R20, R47, R29 ;  /* 0x0000001d2f147220 */ /* 0x000fe20000400000 */
[----:B------:R-:W-:Y:S01]  /*73f0*/  F2FP.SATFINITE.E4M3.F32.PACK_AB_MERGE_C R29, R5, R4, R53 ;  /* 0x00000004051d723e */ /* 0x000fe20004807035 */
[----:B------:R-:W-:Y:S01]  /*7400*/  FMUL R10, R47, R19 ;  /* 0x000000132f0a7220 */ /* 0x000fe20000400000 */
[----:B------:R-:W-:Y:S01]  /*7410*/  F2FP.SATFINITE.E4M3.F32.PACK_AB_MERGE_C R30, R9, R8, R54 ;  /* 0x00000008091e723e */ /* 0x000fe20004807036 */
        /* <DEDUP_REMOVED lines=10> */
[----:B------:R-:W-:Y:S01]  /*74c0*/  FFMA R14, R49, R69, R14 ;  /* 0x00000045310e7223 */ /* 0x000fe2000000000e */
[----:B------:R-:W-:Y:S01]  /*74d0*/  FMUL R18, R47, R27 ;  /* 0x0000001b2f127220 */ /* 0x000fe20000400000 */
[C---:B------:R-:W-:Y:S01]  /*74e0*/  FFMA R15, R49.reuse, R70, R15 ;  /* 0x00000046310f7223 */ /* 0x040fe2000000000f */
[C---:B------:R-:W-:Y:S01]  /*74f0*/  FFMA R16, R49.reuse, R71, R16 ;  /* 0x0000004731107223 */ /* 0x040fe20000000010 */
[C---:B------:R-:W-:Y:S01]  /*7500*/  FFMA R17, R49.reuse, R72, R17 ;  /* 0x0000004831117223 */ /* 0x040fe20000000011 */
[C---:B------:R-:W-:Y:S01]  /*7510*/  FFMA R18, R49.reuse, R73, R18 ;  /* 0x0000004931127223 */ /* 0x040fe20000000012 */
[----:B------:R-:W-:Y:S01]  /*7520*/  FFMA R19, R49, R74, R19 ;  /* 0x0000004a31137223 */ /* 0x000fe20000000013 */
[----:B------:R-:W-:Y:S01]  /*7530*/  FMUL R23, R47, R32 ;  /* 0x000000202f177220 */ /* 0x000fe20000400000 */
[----:B------:R-:W-:Y:S01]  /*7540*/  FFMA R20, R49, R75, R20 ;  /* 0x0000004b31147223 */ /* 0x000fe20000000014 */
[----:B------:R-:W-:Y:S01]  /*7550*/  FMUL R24, R47, R33 ;  /* 0x000000212f187220 */ /* 0x000fe20000400000 */
[--C-:B------:R-:W-:Y:S02]  /*7560*/  HADD2.F32 R50, -RZ, R51.reuse.H0_H0 ;  /* 0x20000033ff327230 */ /* 0x100fe40000004100 */
[----:B------:R-:W-:Y:S01]  /*7570*/  FFMA R21, R49, R76, R21 ;  /* 0x0000004c31157223 */ /* 0x000fe20000000015 */
[----:B------:R-:W-:Y:S02]  /*7580*/  HADD2.F32 R51, -RZ, R51.H1_H1 ;  /* 0x30000033ff337230 */ /* 0x000fe40000004100 */
[----:B------:R-:W-:Y:S01]  /*7590*/  FMUL R25, R47, R34 ;  /* 0x000000222f197220 */ /* 0x000fe20000400000 */
[----:B------:R-:W-:Y:S01]  /*75a0*/  FFMA R22, R49, R77, R22 ;  /* 0x0000004d31167223 */ /* 0x000fe20000000016 */
[----:B------:R-:W-:Y:S01]  /*75b0*/  FMUL R26, R47, R35 ;  /* 0x000000232f1a7220 */ /* 0x000fe20000400000 */
[----:B------:R-:W-:Y:S01]  /*75c0*/  F2FP.SATFINITE.E4M3.F32.PACK_AB_MERGE_C R7, R10, R7, RZ ;  /* 0x000000070a07723e */ /* 0x000fe200048070ff */
[C---:B------:R-:W-:Y:S01]  /*75d0*/  FFMA R23, R49.reuse, R78, R23 ;  /* 0x0000004e31177223 */ /* 0x040fe20000000017 */
[C---:B------:R-:W-:Y:S01]  /*75e0*/  FFMA R24, R49.reuse, R79, R24 ;  /* 0x0000004f31187223 */ /* 0x040fe20000000018 */
[C---:B------:R-:W-:Y:S01]  /*75f0*/  FFMA R25, R49.reuse, R50, R25 ;  /* 0x0000003231197223 */ /* 0x040fe20000000019 */
[----:B------:R-:W-:Y:S01]  /*7600*/  FFMA R26, R49, R51, R26 ;  /* 0x00000033311a7223 */ /* 0x000fe2000000001a */
[----:B------:R-:W-:Y:S02]  /*7610*/  F2FP.SATFINITE.E4M3.F32.PACK_AB_MERGE_C R28, R2, R0, R52 ;  /* 0x00000000021c723e */ /* 0x000fe40004807034 */
[----:B------:R-:W-:Y:S02]  /*7620*/  F2FP.SATFINITE.E4M3.F32.PACK_AB_MERGE_C R31, R6, R3, R7 ;  /* 0x00000003061f723e */ /* 0x000fe40004807007 */
[----:B------:R-:W-:Y:S02]  /*7630*/  F2FP.SATFINITE.E4M3.F32.PACK_AB_MERGE_C R13, R14, R13, RZ ;  /* 0x0000000d0e0d723e */ /* 0x000fe400048070ff */
[----:B------:R-:W-:Y:S01]  /*7640*/  F2FP.SATFINITE.E4M3.F32.PACK_AB_MERGE_C R17, R18, R17, RZ ;  /* 0x000000111211723e */ /* 0x000fe200048070ff */
[----:B------:R1:W-:Y:S01]  /*7650*/  STS.128 [R100+UR49+0x5200], R28 ;  /* 0x0052001c64007988 */ /* 0x0003e20008000c31 */
[----:B------:R-:W-:Y:S02]  /*7660*/  F2FP.SATFINITE.E4M3.F32.PACK_AB_MERGE_C R14, R22, R21, RZ ;  /* 0x00000015160e723e */ /* 0x000fe400048070ff */
[----:B------:R-:W-:Y:S02]  /*7670*/  F2FP.SATFINITE.E4M3.F32.PACK_AB_MERGE_C R25, R26, R25, RZ ;  /* 0x000000191a19723e */ /* 0x000fe400048070ff */
[----:B------:R-:W-:Y:S02]  /*7680*/  F2FP.SATFINITE.E4M3.F32.PACK_AB_MERGE_C R12, R12, R11, R13 ;  /* 0x0000000b0c0c723e */ /* 0x000fe4000480700d */
[----:B------:R-:W-:Y:S02]  /*7690*/  F2FP.SATFINITE.E4M3.F32.PACK_AB_MERGE_C R13, R16, R15, R17 ;  /* 0x0000000f100d723e */ /* 0x000fe40004807011 */
        /* <DEDUP_REMOVED lines=13> */
[----:B------:R-:W-:Y:S02]  /*7770*/  UIADD3 UR8, UP0, UPT, UR52, 0x680, URZ ;  /* 0x0000068034087890 */ /* 0x000fe4000ff1e0ff */
[----:B------:R-:W-:Y:S02]  /*7780*/  UIADD3 UR5, UPT, UPT, UR41, 0x40, URZ ;  /* 0x0000004029057890 */ /* 0x000fe4000fffe0ff */
[----:B------:R-:W-:Y:S02]  /*7790*/  UIADD3 UR4, UPT, UPT, UR49, 0x5200, URZ ;  /* 0x0000520031047890 */ /* 0x000fe4000fffe0ff */
[----:B------:R-:W-:Y:S01]  /*77a0*/  UIADD3.X UR9, UPT, UPT, URZ, UR53, URZ, UP0, !UPT ;  /* 0x00000035ff097290 */ /* 0x000fe200087fe4ff */
[----:B------:R-:W-:Y:S01]  /*77b0*/  UMOV UR6, UR42 ;  /* 0x0000002a00067c82 */ /* 0x000fe20008000000 */
[----:B------:R-:W-:Y:S07]  /*77c0*/  UMOV UR7, UR36 ;  /* 0x0000002400077c82 */ /* 0x000fee0008000000 */
[----:B------:R2:W-:Y:S01]  /*77d0*/  UTMASTG.3D [UR4], [UR8] ;  /* 0x00000004080073b5 */ /* 0x0005e20008010000 */
[----:B------:R0:W-:Y:S01]  /*77e0*/  UTMACMDFLUSH ;  /* 0x00000000000079b7 */ /* 0x0001e20000000000 */
[----:B--2---:R-:W-:Y:S04]  /*77f0*/  DEPBAR.LE SB0, 0x1 ;  /* 0x000080400000791a */ /* 0x004fe80000000000 */
.L_x_114:
[----:B------:R-:W-:Y:S05]  /*7800*/  BSYNC.RECONVERGENT B0 ;  /* 0x0000000000007941 */ /* 0x000fea0003800200 */
.L_x_113:
        /* <DEDUP_REMOVED lines=15> */
.L_x_118:
[----:B------:R-:W-:Y:S05]  /*7900*/  BSYNC B0 ;  /* 0x0000000000007941 */ /* 0x000fea0003800000 */
.L_x_117:
[----:B------:R-:W-:Y:S01]  /*7910*/  ISETP.NE.AND P0, PT, R116, RZ, PT ;  /* 0x000000ff7400720c */ /* 0x000fe20003f05270 */
[----:B------:R-:W-:Y:S11]  /*7920*/  VIADD R105, R105, 0x1 ;  /* 0x0000000169697836 */ /* 0x000ff60000000000 */
[----:B------:R-:W-:Y:S01]  /*7930*/  @!UPT UIADD3 URZ, UPT, UPT, URZ, URZ, URZ ;  /* 0x000000fffffff290 */ /* 0x000fe2000fffe0ff */
[----:B------:R3:W4:Y:S04]  /*7940*/  @P0 LDS.128 R84, [R2+0x210] ;  /* 0x0002100002540984 */ /* 0x0007280000000c00 */
[----:B------:R1:W1:Y:S01]  /*7950*/  @P0 LDS.128 R80, [R3+UR49+0x200] ;  /* 0x0002003103500984 */ /* 0x0002620008000c00 */
        /* <DEDUP_REMOVED lines=14> */
.L_x_116:
[----:B------:R-:W-:Y:S05]  /*7a40*/  BSYNC B1 ;  /* 0x0000000000017941 */ /* 0x000fea0003800000 */
.L_x_115:
[----:B------:R-:W-:Y:S05]  /*7a50*/  VIADD R0, R48, 0x80 ;  /* 0x0000008030007836 */ /* 0x000fea0000000000 */
[----:B------:R-:W-:Y:S04]  /*7a60*/  SHF.R.U32.HI R0, RZ, 0x15, R0 ;  /* 0x00000015ff007819 */ /* 0x000fe80000011600 */
[----:B------:R-:W-:Y:S11]  /*7a70*/  LOP3.LUT P0, RZ, R0, 0x3, R101, 0x48, !PT ;  /* 0x0000000300ff7812 */ /* 0x000ff60007804865 */
[----:B------:R-:W-:Y:S02]  /*7a80*/  @!UPT UIADD3 URZ, UPT, UPT, URZ, URZ, URZ ;  /* 0x000000fffffff290 */ /* 0x000fe4000fffe0ff */
[----:B------:R-:W-:Y:S05]  /*7a90*/  @!P0 BRA `(.L_x_120) ;  /* 0x0000000000408947 */ /* 0x000fea0003800000 */
[----:B------:R-:W2:Y:S01]  /*7aa0*/  LDCU.64 UR8, c[0x4][0x78] ;  /* 0x01000f00ff0877ac */ /* 0x000ea20008000a00 */
[----:B------:R-:W-:Y:S01]  /*7ab0*/  MOV R3, 0x0 ;  /* 0x0000000000037802 */ /* 0x000fe20000000f00 */
[----:B-1----:R-:W-:Y:S02]  /*7ac0*/  HFMA2 R12, -RZ, RZ, 0, 5.9604644775390625e-08 ;  /* 0x00000001ff0c7431 */ /* 0x002fe400000001ff */
[----:B------:R-:W-:Y:S02]  /*7ad0*/  IMAD.MOV.U32 R8, RZ, RZ, 0x192 ;  /* 0x00000192ff087424 */ /* 0x000fe400078e00ff */
[----:B------:R-:W-:Y:S01]  /*7ae0*/  IMAD.MOV.U32 R13, RZ, RZ, RZ ;  /* 0x000000ffff0d7224 */ /* 0x000fe200078e00ff */
[----:B------:R-:W1:Y:S01]  /*7af0*/  LDCU.64 UR6, c[0x4][0x80] ;  /* 0x01001000ff0677ac */ /* 0x000e620008000a00 */
[----:B------:R-:W3:Y:S01]  /*7b00*/  LDC.64 R2, c[0x4][R3] ;  /* 0x0100000003027b82 */ /* 0x000ee20000000a00 */
[----:B------:R-:W4:Y:S01]  /*7b10*/  LDCU.64 UR4, c[0x4][0x18] ;  /* 0x01000300ff0477ac */ /* 0x000f220008000a00 */
[----:B--2---:R-:W-:Y:S01]  /*7b20*/  MOV R5, UR9 ;  /* 0x0000000900057c02 */ /* 0x004fe20008000f00 */
[----:B------:R-:W-:Y:S01]  /*7b30*/  IMAD.U32 R4, RZ, RZ, UR8 ;  /* 0x00000008ff047e24 */ /* 0x000fe2000f8e00ff */
[----:B-1----:R-:W-:Y:S01]  /*7b40*/  MOV R7, UR7 ;  /* 0x0000000700077c02 */ /* 0x002fe20008000f00 */
[----:B------:R-:W-:Y:S01]  /*7b50*/  IMAD.U32 R6, RZ, RZ, UR6 ;  /* 0x00000006ff067e24 */ /* 0x000fe2000f8e00ff */
[----:B----4-:R-:W-:Y:S01]  /*7b60*/  MOV R11, UR5 ;  /* 0x00000005000b7c02 */ /* 0x010fe20008000f00 */
[----:B------:R-:W-:Y:S02]  /*7b70*/  IMAD.U32 R10, RZ, RZ, UR4 ;  /* 0x00000004ff0a7e24 */ /* 0x000fe4000f8e00ff */
[----:B------:R-:W-:Y:S07]  /*7b80*/  LEPC R20, `(.L_x_120) ;  /* 0x000000001014794e */ /* 0x000fee0000000000 */
[----:B---3--:R-:W-:Y:S05]  /*7b90*/  CALL.ABS.NOINC R2 ;  /* 0x0000000002007343 */ /* 0x008fea0003c00000 */
.L_x_120:
        /* <DEDUP_REMOVED lines=148> */
[----:B------:R-:W-:Y:S02]  /*84e0*/  UIADD3 UR8, UP0, UPT, UR52, 0x680, URZ ;  /* 0x0000068034087890 */ /* 0x000fe4000ff1e0ff */
[----:B------:R-:W-:Y:S02]  /*84f0*/  UIADD3 UR5, UPT, UPT, UR41, 0x80, URZ ;  /* 0x0000008029057890 */ /* 0x000fe4000fffe0ff */
[----:B------:R-:W-:Y:S01]  /*8500*/  MOV R109, UR10 ;  /* 0x0000000a006d7c02 */ /* 0x000fe20008000f00 */
[----:B------:R-:W-:Y:S01]  /*8510*/  UIADD3.X UR9, UPT, UPT, URZ, UR53, URZ, UP0, !UPT ;  /* 0x00000035ff097290 */ /* 0x000fe200087fe4ff */
[----:B------:R-:W-:Y:S02]  /*8520*/  UMOV UR6, UR42 ;  /* 0x0000002a00067c82 */ /* 0x000fe40008000000 */
[----:B------:R-:W-:Y:S01]  /*8530*/  R2UR UR4, R109 ;  /* 0x000000006d0472ca */ /* 0x000fe200000e0000 */
[----:B------:R-:W-:Y:S11]  /*8540*/  UMOV UR7, UR36 ;  /* 0x0000002400077c82 */ /* 0x000ff60008000000 */
[----:B------:R-:W-:Y:S01]  /*8550*/  @!UPT UIADD3 URZ, UPT, UPT, URZ, URZ, URZ ;  /* 0x000000fffffff290 */ /* 0x000fe2000fffe0ff */
[----:B------:R2:W-:Y:S01]  /*8560*/  UTMASTG.3D [UR4], [UR8] ;  /* 0x00000004080073b5 */ /* 0x0005e20008010000 */
[----:B------:R0:W-:Y:S01]  /*8570*/  UTMACMDFLUSH ;  /* 0x00000000000079b7 */ /* 0x0001e20000000000 */
[----:B--2---:R-:W-:Y:S04]  /*8580*/  DEPBAR.LE SB0, 0x1 ;  /* 0x000080400000791a */ /* 0x004fe80000000000 */
.L_x_122:
[----:B------:R-:W-:Y:S05]  /*8590*/  BSYNC.RECONVERGENT B0 ;  /* 0x0000000000007941 */ /* 0x000fea0003800200 */
.L_x_121:
        /* <DEDUP_REMOVED lines=15> */
.L_x_126:
[----:B------:R-:W-:Y:S05]  /*8690*/  BSYNC B0 ;  /* 0x0000000000007941 */ /* 0x000fea0003800000 */
.L_x_125:
        /* <DEDUP_REMOVED lines=19> */
.L_x_124:
[----:B------:R-:W-:Y:S05]  /*87d0*/  BSYNC B1 ;  /* 0x0000000000017941 */ /* 0x000fea0003800000 */
.L_x_123:
        /* <DEDUP_REMOVED lines=21> */
.L_x_128:
[----:B------:R-:W-:Y:S01]  /*8930*/  ISETP.NE.AND P0, PT, R110, RZ, PT ;  /* 0x000000ff6e00720c */ /* 0x000fe20003f05270 */
[----:B------:R-:W-:Y:S05]  /*8940*/  WARPSYNC.ALL ;  /* 0x0000000000007948 */ /* 0x000fea0003800000 */
[----:B------:R-:W-:Y:S01]  /*8950*/  R2UR UR4, R48 ;  /* 0x00000000300472ca */ /* 0x000fe200000e0000 */
[----:B------:R-:W-:Y:S01]  /*8960*/  BSSY.RECONVERGENT B0, `(.L_x_129) ;  /* 0x000009c000007945 */ /* 0x000fe20003800200 */
[-C--:B------:R-:W-:Y:S02]  /*8970*/  F2FP.F16.E4M3.UNPACK_B R2, R80.reuse ;  /* 0x00000050ff02723e */ /* 0x080fe400020006ff */
[----:B------:R-:W-:Y:S02]  /*8980*/  F2FP.F16.E4M3.UNPACK_B R80, R80.H1 ;  /* 0x00000050ff50723e */ /* 0x000fe400030006ff */
[-C--:B------:R-:W-:Y:S01]  /*8990*/  F2FP.F16.E4M3.UNPACK_B R51, R81.reuse ;  /* 0x00000051ff33723e */ /* 0x080fe200020006ff */
[--C-:B------:R-:W-:Y:S01]  /*89a0*/  HADD2.F32 R0, -RZ, R2.reuse.H0_H0 ;  /* 0x20000002ff007230 */ /* 0x100fe20000004100 */
[----:B------:R-:W-:Y:S01]  /*89b0*/  F2FP.F16.E4M3.UNPACK_B R81, R81.H1 ;  /* 0x00000051ff51723e */ /* 0x000fe200030006ff */
[----:B------:R-:W-:Y:S01]  /*89c0*/  HADD2.F32 R2, -RZ, R2.H1_H1 ;  /* 0x30000002ff027230 */ /* 0x000fe20000004100 */
[-C--:B------:R-:W-:Y:S01]  /*89d0*/  F2FP.F16.E4M3.UNPACK_B R55, R82.reuse ;  /* 0x00000052ff37723e */ /* 0x080fe200020006ff */
[--C-:B------:R-:W-:Y:S01]  /*89e0*/  HADD2.F32 R3, -RZ, R80.reuse.H0_H0 ;  /* 0x20000050ff037230 */ /* 0x100fe20000004100 */
[----:B------:R-:W-:Y:S01]  /*89f0*/  F2FP.F16.E4M3.UNPACK_B R82, R82.H1 ;  /* 0x00000052ff52723e */ /* 0x000fe200030006ff */
[----:B-1----:R-:W-:Y:S01]  /*8a00*/  LDTM.16dp32bit_t0_t15.x32 R4, tmem[UR4+0xc0] ;  /* 0x0000c004000479ee */ /* 0x002fe20008a80000 */
[----:B------:R-:W1:Y:S01]  /*8a10*/  LDTM.16dp32bit_t16_t31.x32 R4, tmem[UR4+0xe0] ;  /* 0x0000e004000479ee */ /* 0x000e620008aa0000 */
[----:B------:R-:W-:Y:S01]  /*8a20*/  NOP ;  /* 0x0000000000007918 */ /* 0x000fe20000000000 */
[--C-:B------:R-:W-:Y:S01]  /*8a30*/  HADD2.F32 R50, -RZ, R51.reuse.H0_H0 ;  /* 0x20000033ff327230 */ /* 0x100fe20000004100 */
[----:B------:R-:W-:Y:S01]  /*8a40*/  R2UR UR5, R113 ;  /* 0x00000000710572ca */ /* 0x000fe200000e0000 */
[----:B------:R-:W-:Y:S01]  /*8a50*/  HADD2.F32 R51, -RZ, R51.H1_H1 ;  /* 0x30000033ff337230 */ /* 0x000fe20000004100 */
[----:B------:R-:W-:Y:S01]  /*8a60*/  F2FP.F16.E4M3.UNPACK_B R59, R83 ;  /* 0x00000053ff3b723e */ /* 0x000fe200020006ff */
[--C-:B------:R-:W-:Y:S01]  /*8a70*/  HADD2.F32 R54, -RZ, R55.reuse.H0_H0 ;  /* 0x20000037ff367230 */ /* 0x100fe20000004100 */
[----:B------:R-:W-:Y:S01]  /*8a80*/  F2FP.F16.E4M3.UNPACK_B R63, R84 ;  /* 0x00000054ff3f723e */ /* 0x000fe200020006ff */
[----:B------:R-:W-:Y:S01]  /*8a90*/  HADD2.F32 R55, -RZ, R55.H1_H1 ;  /* 0x30000037ff377230 */ /* 0x000fe20000004100 */
[----:B------:R-:W-:Y:S01]  /*8aa0*/  F2FP.F16.E4M3.UNPACK_B R67, R85 ;  /* 0x00000055ff43723e */ /* 0x000fe200020006ff */
[--C-:B------:R-:W-:Y:S01]  /*8ab0*/  HADD2.F32 R58, -RZ, R59.reuse.H0_H0 ;  /* 0x2000003bff3a7230 */ /* 0x100fe20000004100 */
[----:B------:R-:W-:Y:S01]  /*8ac0*/  F2FP.F16.E4M3.UNPACK_B R71, R86 ;  /* 0x00000056ff47723e */ /* 0x000fe200020006ff */
[----:B------:R-:W-:Y:S01]  /*8ad0*/  HADD2.F32 R59, -RZ, R59.H1_H1 ;  /* 0x3000003bff3b7230 */ /* 0x000fe20000004100 */
[----:B------:R-:W-:Y:S01]  /*8ae0*/  F2FP.F16.E4M3.UNPACK_B R74, R87 ;  /* 0x00000057ff4a723e */ /* 0x000fe200020006ff */
[--C-:B------:R-:W-:Y:S01]  /*8af0*/  HADD2.F32 R62, -RZ, R63.reuse.H0_H0 ;  /* 0x2000003fff3e7230 */ /* 0x100fe20000004100 */
[----:B------:R-:W-:Y:S01]  /*8b00*/  F2FP.F16.E4M3.UNPACK_B R83, R83.H1 ;  /* 0x00000053ff53723e */ /* 0x000fe200030006ff */
[----:B------:R-:W-:Y:S01]  /*8b10*/  UIADD3 UR5, UPT, UPT, UR5, 0x130, URZ ;  /* 0x0000013005057890 */ /* 0x000fe2000fffe0ff */
[----:B------:R-:W-:Y:S01]  /*8b20*/  HADD2.F32 R63, -RZ, R63.H1_H1 ;  /* 0x3000003fff3f7230 */ /* 0x000fe20000004100 */
[----:B------:R-:W-:Y:S01]  /*8b30*/  F2FP.F16.E4M3.UNPACK_B R84, R84.H1 ;  /* 0x00000054ff54723e */ /* 0x000fe200030006ff */
[--C-:B------:R-:W-:Y:S01]  /*8b40*/  HADD2.F32 R66, -RZ, R67.reuse.H0_H0 ;  /* 0x20000043ff427230 */ /* 0x100fe20000004100 */
[----:B------:R-:W-:Y:S01]  /*8b50*/  UPRMT UR5, UR37, 0x654, UR5 ;  /* 0x0000065425057896 */ /* 0x000fe20008000005 */
[----:B------:R-:W-:Y:S01]  /*8b60*/  HADD2.F32 R67, -RZ, R67.H1_H1 ;  /* 0x30000043ff437230 */ /* 0x000fe20000004100 */
[----:B------:R-:W-:Y:S01]  /*8b70*/  F2FP.F16.E4M3.UNPACK_B R85, R85.H1 ;  /* 0x00000055ff55723e */ /* 0x000fe200030006ff */
[--C-:B------:R-:W-:Y:S02]  /*8b80*/  HADD2.F32 R70, -RZ, R71.reuse.H0_H0 ;  /* 0x20000047ff467230 */ /* 0x100fe40000004100 */
[C---:B-1----:R-:W-:Y:S01]  /*8b90*/  FMUL R4, R47.reuse, R4 ;  /* 0x000000042f047220 */ /* 0x042fe20000400000 */
[C---:B------:R-:W-:Y:S01]  /*8ba0*/  FMUL R5, R47.reuse, R5 ;  /* 0x000000052f057220 */ /* 0x040fe20000400000 */
[C---:B------:R-:W-:Y:S01]  /*8bb0*/  FMUL R8, R47.reuse, R8 ;  /* 0x000000082f087220 */ /* 0x040fe20000400000 */
[----:B------:R-:W-:Y:S01]  /*8bc0*/  FMUL R9, R47, R9 ;  /* 0x000000092f097220 */ /* 0x000fe20000400000 */
[C---:B------:R-:W-:Y:S01]  /*8bd0*/  FFMA R4, R49.reuse, R0, R4 ;  /* 0x0000000031047223 */ /* 0x040fe20000000004 */
[----:B------:R-:W-:Y:S01]  /*8be0*/  SYNCS.ARRIVE.TRANS64.RED.A1T0 RZ, [UR5], RZ ;  /* 0x000000ffffff79a7 */ /* 0x000fe20008100405 */
        /* <DEDUP_REMOVED lines=8> */
[----:B------:R-:W-:Y:S02]  /*8c70*/  HADD2.F32 R71, -RZ, R71.H1_H1 ;  /* 0x30000047ff477230 */ /* 0x000fe40000004100 */
[C---:B------:R-:W-:Y:S01]  /*8c80*/  FMUL R25, R47.reuse, R30 ;  /* 0x0000001e2f197220 */ /* 0x040fe20000400000 */
[C---:B------:R-:W-:Y:S01]  /*8c90*/  FMUL R30, R47.reuse, R35 ;  /* 0x000000232f1e7220 */ /* 0x040fe20000400000 */
[----:B------:R-:W-:Y:S02]  /*8ca0*/  HADD2.F32 R48, -RZ, R80.H1_H1 ;  /* 0x30000050ff307230 */ /* 0x000fe40000004100 */
[C---:B------:R-:W-:Y:S01]  /*8cb0*/  FMUL R6, R47.reuse, R6 ;  /* 0x000000062f067220 */ /* 0x040fe20000400000 */
[C---:B------:R-:W-:Y:S01]  /*8cc0*/  FMUL R7, R47.reuse, R7 ;  /* 0x000000072f077220 */ /* 0x040fe20000400000 */
[--C-:B------:R-:W-:Y:S02]  /*8cd0*/  HADD2.F32 R52, -RZ, R81.reuse.H0_H0 ;  /* 0x20000051ff347230 */ /* 0x100fe40000004100 */
[----:B------:R-:W-:Y:S01]  /*8ce0*/  FMUL R10, R47, R10 ;  /* 0x0000000a2f0a7220 */ /* 0x000fe20000400000 */
[C---:B------:R-:W-:Y:S01]  /*8cf0*/  FFMA R6, R49.reuse, R3, R6 ;  /* 0x0000000331067223 */ /* 0x040fe20000000006 */
[----:B------:R-:W-:Y:S02]  /*8d00*/  HADD2.F32 R53, -RZ, R81.H1_H1 ;  /* 0x30000051ff357230 */ /* 0x000fe40000004100 */
[C---:B------:R-:W-:Y:S01]  /*8d10*/  FFMA R7, R49.reuse, R48, R7 ;  /* 0x0000003031077223 */ /* 0x040fe20000000007 */
[C---:B------:R-:W-:Y:S01]  /*8d20*/  FFMA R8, R49.reuse, R50, R8 ;  /* 0x0000003231087223 */ /* 0x040fe20000000008 */
[C---:B------:R-:W-:Y:S01]  /*8d30*/  FFMA R9, R49.reuse, R51, R9 ;  /* 0x0000003331097223 */ /* 0x040fe20000000009 */
[----:B------:R-:W-:Y:S01]  /*8d40*/  FFMA R10, R49, R52, R10 ;  /* 0x00000034310a7223 */ /* 0x000fe2000000000a */
[--C-:B------:R-:W-:Y:S01]  /*8d50*/  HADD2.F32 R48, -RZ, R74.reuse.H0_H0 ;  /* 0x2000004aff307230 */ /* 0x100fe20000004100 */
[----:B------:R-:W-:Y:S01]  /*8d60*/  F2FP.SATFINITE.E4M3.F32.PACK_AB_MERGE_C R77, R7, R6, RZ ;  /* 0x00000006074d723e */ /* 0x000fe200048070ff */
[C---:B------:R-:W-:Y:S01]  /*8d70*/  FMUL R7, R47.reuse, R24 ;  /* 0x000000182f077220 */ /* 0x040fe20000400000 */
[C---:B------:R-:W-:Y:S01]  /*8d80*/  FMUL R24, R47.reuse, R29 ;  /* 0x0000001d2f187220 */ /* 0x040fe20000400000 */
[C---:B------:R-:W-:Y:S01]  /*8d90*/  FMUL R29, R47.reuse, R34 ;  /* 0x000000222f1d7220 */ /* 0x040fe20000400000 */
[----:B------:R-:W-:Y:S02]  /*8da0*/  HADD2.F32 R74, -RZ, R74.H1_H1 ;  /* 0x3000004aff4a7230 */ /* 0x000fe40000004100 */
[C---:B------:R-:W-:Y:S01]  /*8db0*/  FMUL R11, R47.reuse, R11 ;  /* 0x0000000b2f0b7220 */ /* 0x040fe20000400000 */
[--C-:B------:R-:W-:Y:S02]  /*8dc0*/  HADD2.F32 R56, -RZ, R82.reuse.H0_H0 ;  /* 0x20000052ff387230 */ /* 0x100fe40000004100 */
[----:B------:R-:W-:Y:S01]  /*8dd0*/  FMUL R14, R47, R14 ;  /* 0x0000000e2f0e7220 */ /* 0x000fe20000400000 */
[----:B------:R-:W-:Y:S02]  /*8de0*/  HADD2.F32 R57, -RZ, R82.H1_H1 ;  /* 0x30000052ff397230 */ /* 0x000fe40000004100 */
[C---:B------:R-:W-:Y:S01]  /*8df0*/  FFMA R11, R49.reuse, R53, R11 ;  /* 0x00000035310b7223 */ /* 0x040fe2000000000b */
[----:B------:R-:W-:Y:S01]  /*8e00*/  F2FP.F16.E4M3.UNPACK_B R86, R86.H1 ;  /* 0x00000056ff56723e */ /* 0x000fe200030006ff */
[C---:B------:R-:W-:Y:S01]  /*8e10*/  FFMA R12, R49.reuse, R54, R12 ;  /* 0x00000036310c7223 */ /* 0x040fe2000000000c */
[C---:B------:R-:W-:Y:S01]  /*8e20*/  FFMA R13, R49.reuse, R55, R13 ;  /* 0x00000037310d7223 */ /* 0x040fe2000000000d */
[----:B------:R-:W-:Y:S01]  /*8e30*/  F2FP.F16.E4M3.UNPACK_B R87, R87.H1 ;  /* 0x00000057ff57723e */ /* 0x000fe200030006ff */
[----:B------:R-:W-:Y:S01]  /*8e40*/  FFMA R14, R49, R56, R14 ;  /* 0x00000038310e7223 */ /* 0x000fe2000000000e */
[----:B------:R-:W-:Y:S01]  /*8e50*/  F2FP.SATFINITE.E4M3.F32.PACK_AB_MERGE_C R10, R11, R10, RZ ;  /* 0x0000000a0b0a723e */ /* 0x000fe200048070ff */
[C---:B------:R-:W-:Y:S01]  /*8e60*/  FMUL R15, R47.reuse, R15 ;  /* 0x0000000f2f0f7220 */ /* 0x040fe20000400000 */
[--C-:B------:R-:W-:Y:S02]  /*8e70*/  HADD2.F32 R60, -RZ, R83.reuse.H0_H0 ;  /* 0x20000053ff3c7230 */ /* 0x100fe40000004100 */
[----:B------:R-:W-:Y:S01]  /*8e80*/  FMUL R18, R47, R18 ;  /* 0x000000122f127220 */ /* 0x000fe20000400000 */
[----:B------:R-:W-:Y:S02]  /*8e90*/  HADD2.F32 R61, -RZ, R83.H1_H1 ;  /* 0x30000053ff3d7230 */ /* 0x000fe40000004100 */
[----:B------:R-:W-:Y:S01]  /*8ea0*/  FFMA R15, R49, R57, R15 ;  /* 0x00000039310f7223 */ /* 0x000fe2000000000f */
[----:B------:R-:W-:Y:S01]  /*8eb0*/  IADD3 R45, PT, PT, R45, 0x1, RZ ;  /* 0x000000012d2d7810 */ /* 0x000fe20007ffe0ff */
[C---:B------:R-:W-:Y:S01]  /*8ec0*/  FFMA R16, R49.reuse, R58, R16 ;  /* 0x0000003a31107223 */ /* 0x040fe20000000010 */
        /* <DEDUP_REMOVED lines=8> */
[C---:B------:R-:W-:Y:S01]  /*8f50*/  FFMA R0, R49.reuse, R62, R0 ;  /* 0x0000003e31007223 */ /* 0x040fe20000000000 */
[C---:B------:R-:W-:Y:S01]  /*8f60*/  FFMA R2, R49.reuse, R63, R2 ;  /* 0x0000003f31027223 */ /* 0x040fe20000000002 */
[--C-:B------:R-:W-:Y:S02]  /*8f70*/  HADD2.F32 R68, -RZ, R85.reuse.H0_H0 ;  /* 0x20000055ff447230 */ /* 0x100fe40000004100 */
[----:B------:R-:W-:Y:S01]  /*8f80*/  FFMA R3, R49, R64, R3 ;  /* 0x0000004031037223 */ /* 0x000fe20000000003 */
[----:B------:R-:W-:Y:S02]  /*8f90*/  HADD2.F32 R69, -RZ, R85.H1_H1 ;  /* 0x30000055ff457230 */ /* 0x000fe40000004100 */
[C---:B------:R-:W-:Y:S01]  /*8fa0*/  FMUL R21, R47.reuse, R26 ;  /* 0x0000001a2f157220 */ /* 0x040fe20000400000 */
[----:B------:R-:W-:Y:S01]  /*8fb0*/  FMUL R22, R47, R27 ;  /* 0x0000001b2f167220 */ /* 0x000fe20000400000 */
[C---:B------:R-:W-:Y:S01]  /*8fc0*/  FFMA R6, R49.reuse, R65, R6 ;  /* 0x0000004131067223 */ /* 0x040fe20000000006 */
[----:B------:R-:W-:Y:S01]  /*8fd0*/  FFMA R7, R49, R66, R7 ;  /* 0x0000004231077223 */ /* 0x000fe20000000007 */
[----:B------:R-:W-:Y:S01]  /*8fe0*/  FMUL R23, R47, R28 ;  /* 0x0000001c2f177220 */ /* 0x000fe20000400000 */
[C---:B------:R-:W-:Y:S01]  /*8ff0*/  FFMA R20, R49.reuse, R67, R20 ;  /* 0x0000004331147223 */ /* 0x040fe20000000014 */
[--C-:B------:R-:W-:Y:S02]  /*9000*/  HADD2.F32 R72, -RZ, R86.reuse.H0_H0 ;  /* 0x20000056ff487230 */ /* 0x100fe40000004100 */
[C---:B------:R-:W-:Y:S01]  /*9010*/  FFMA R21, R49.reuse, R68, R21 ;  /* 0x0000004431157223 */ /* 0x040fe20000000015 */
[----:B------:R-:W-:Y:S02]  /*9020*/  HADD2.F32 R73, -RZ, R86.H1_H1 ;  /* 0x30000056ff497230 */ /* 0x000fe40000004100 */
[----:B------:R-:W-:Y:S01]  /*9030*/  FFMA R22, R49, R69, R22 ;  /* 0x0000004531167223 */ /* 0x000fe20000000016 */
[C---:B------:R-:W-:Y:S01]  /*9040*/  FMUL R26, R47.reuse, R31 ;  /* 0x0000001f2f1a7220 */ /* 0x040fe20000400000 */
[----:B------:R-:W-:Y:S01]  /*9050*/  FMUL R27, R47, R32 ;  /* 0x000000202f1b7220 */ /* 0x000fe20000400000 */
[----:B------:R-:W-:Y:S01]  /*9060*/  FFMA R23, R49, R70, R23 ;  /* 0x0000004631177223 */ /* 0x000fe20000000017 */
[----:B------:R-:W-:Y:S01]  /*9070*/  FMUL R28, R47, R33 ;  /* 0x000000212f1c7220 */ /* 0x000fe20000400000 */
[C---:B------:R-:W-:Y:S01]  /*9080*/  FFMA R24, R49.reuse, R71, R24 ;  /* 0x0000004731187223 */ /* 0x040fe20000000018 */
[--C-:B------:R-:W-:Y:S02]  /*9090*/  HADD2.F32 R75, -RZ, R87.reuse.H0_H0 ;  /* 0x20000057ff4b7230 */ /* 0x100fe40000004100 */
[C---:B------:R-:W-:Y:S01]  /*90a0*/  FFMA R25, R49.reuse, R72, R25 ;  /* 0x0000004831197223 */ /* 0x040fe20000000019 */
[----:B------:R-:W-:Y:S02]  /*90b0*/  HADD2.F32 R76, -RZ, R87.H1_H1 ;  /* 0x30000057ff4c7230 */ /* 0x000fe40000004100 */
[----:B------:R-:W-:Y:S01]  /*90c0*/  FFMA R26, R49, R73, R26 ;  /* 0x00000049311a7223 */ /* 0x000fe2000000001a */
[----:B------:R-:W-:Y:S01]  /*90d0*/  F2FP.SATFINITE.E4M3.F32.PACK_AB_MERGE_C R14, R15, R14, RZ ;  /* 0x0000000e0f0e723e */ /* 0x000fe200048070ff */
[----:B------:R-:W-:Y:S01]  /*90e0*/  FFMA R27, R49, R48, R27 ;  /* 0x00000030311b7223 */ /* 0x000fe2000000001b */
[----:B------:R-:W-:Y:S01]  /*90f0*/  F2FP.SATFINITE.E4M3.F32.PACK_AB_MERGE_C R18, R19, R18, RZ ;  /* 0x000000121312723e */ /* 0x000fe200048070ff */
[C---:B------:R-:W-:Y:S01]  /*9100*/  FFMA R28, R49.reuse, R74, R28 ;  /* 0x0000004a311c7223 */ /* 0x040fe2000000001c */
[C---:B------:R-:W-:Y:S01]  /*9110*/  FFMA R29, R49.reuse, R75, R29 ;  /* 0x0000004b311d7223 */ /* 0x040fe2000000001d */
[----:B------:R-:W-:Y:S01]  /*9120*/  FFMA R30, R49, R76, R30 ;  /* 0x0000004c311e7223 */ /* 0x000fe2000000001e */
[----:B------:R-:W-:Y:S02]  /*9130*/  F2FP.SATFINITE.E4M3.F32.PACK_AB_MERGE_C R32, R5, R4, R77 ;  /* 0x000000040520723e */ /* 0x000fe4000480704d */
[----:B------:R-:W-:Y:S02]  /*9140*/  F2FP.SATFINITE.E4M3.F32.PACK_AB_MERGE_C R33, R9, R8, R10 ;  /* 0x000000080921723e */ /* 0x000fe4000480700a */
        /* <DEDUP_REMOVED lines=10> */
[----:B------:R-:W-:Y:S05]  /*91f0*/  F2FP.SATFINITE.E4M3.F32.PACK_AB_MERGE_C R7, R28, R27, R29 ;  /* 0x0000001b1c07723e */ /* 0x000fea000480701d */
        /* <DEDUP_REMOVED lines=18> */
.L_x_130:
[----:B------:R-:W-:Y:S05]  /*9320*/  BSYNC.RECONVERGENT B0 ;  /* 0x0000000000007941 */ /* 0x000fea0003800200 */
.L_x_129:
[----:B------:R-:W-:Y:S01]  /*9330*/  BAR.SYNC.DEFER_BLOCKING 0x1, 0x80 ;  /* 0x0042000000007b1d */ /* 0x000fe20000010000 */
[----:B------:R-:W-:Y:S01]  /*9340*/  ISETP.NE.AND P2, PT, R111, RZ, PT ;  /* 0x000000ff6f00720c */ /* 0x000fe20003f45270 */
[----:B------:R-:W-:Y:S01]  /*9350*/  IMAD.IADD R14, R43, 0x1, R94 ;  /* 0x000000012b0e7824 */ /* 0x000fe200078e025e */
[----:B------:R-:W-:Y:S01]  /*9360*/  ISETP.NE.AND P0, PT, R112, 0x2, PT ;  /* 0x000000027000780c */ /* 0x000fe20003f05270 */
[----:B------:R-:W-:Y:S01]  /*9370*/  IMAD.IADD R15, R44, 0x1, R95 ;  /* 0x000000012c0f7824 */ /* 0x000fe200078e025f */
[----:B------:R-:W-:Y:S02]  /*9380*/  ISETP.NE.AND P1, PT, R45, 0x4, PT ;  /* 0x000000042d00780c */ /* 0x000fe40003f25270 */
[----:B------:R-:W-:Y:S02]  /*9390*/  SEL R2, RZ, 0x1, P0 ;  /* 0x00000001ff027807 */ /* 0x000fe40000000000 */
[----:B------:R-:W-:Y:S02]  /*93a0*/  SEL R0, RZ, 0x1, P1 ;  /* 0x00000001ff007807 */ /* 0x000fe40000800000 */
[----:B------:R-:W-:Y:S02]  /*93b0*/  LOP3.LUT R106, R106, R2, RZ, 0x3c, !PT ;  /* 0x000000026a6a7212 */ /* 0x000fe400078e3cff */
[----:B------:R-:W-:Y:S02]  /*93c0*/  LOP3.LUT R107, R107, R0, RZ, 0x3c, !PT ;  /* 0x000000006b6b7212 */ /* 0x000fe400078e3cff */
[----:B------:R-:W-:Y:S02]  /*93d0*/  @P2 R2UR UR36, R103 ;  /* 0x00000000672422ca */ /* 0x000fe400000e0000 */
[----:B------:R-:W-:Y:S02]  /*93e0*/  SEL R112, R112, RZ, P0 ;  /* 0x000000ff70707207 */ /* 0x000fe40000000000 */
[----:B------:R-:W-:Y:S01]  /*93f0*/  SEL R45, R45, RZ, P1 ;  /* 0x000000ff2d2d7207 */ /* 0x000fe20000800000 */
[----:B------:R-:W-:Y:S10]  /*9400*/  @P2 BRA `(.L_x_131) ;  /* 0xffffffbc00382947 */ /* 0x000ff4000383ffff */
[----:B------:R-:W-:Y:S05]  /*9410*/  EXIT ;  /* 0x000000000000794d */ /* 0x000fea0003800000 */
.L_x_20:
[----:B--2---:R2:W1:Y:S02]  /*9420*/  SYNCS.PHASECHK.TRANS64.TRYWAIT P0, [R2+URZ+0x160], R3 ;  /* 0x00016003020075a7 */ /* 0x00446400080011ff */
[----:B-1----:R-:W-:Y:S05]  /*9430*/  @!P0 NANOSLEEP.SYNCS 0x989680 ;  /* 0x009896800000895d */ /* 0x002fea0003900000 */
[----:B------:R-:W1:Y:S02]  /*9440*/  @!P0 SYNCS.PHASECHK.TRANS64 P0, [R2+URZ+0x160], R3 ;  /* 0x00016003020085a7 */ /* 0x000e6400080010ff */
[----:B-1----:R-:W-:Y:S05]  /*9450*/  @!P0 BRA `(.L_x_20) ;  /* 0xfffffffc00f08947 */ /* 0x002fea000383ffff */
[----:B------:R-:W-:Y:S05]  /*9460*/  BRA `(.L_x_132) ;  /* 0xffffff8000987947 */ /* 0x000fea000383ffff */
.L_x_23:
[----:B-1----:R-:W-:-:S07]  /*9470*/  MOV R2, UR33 ;  /* 0x0000002100027c02 */ /* 0x002fce0008000f00 */
.L_x_133:
[----:B-1----:R1:W2:Y:S02]  /*9480*/  SYNCS.PHASECHK.TRANS64.TRYWAIT P0, [R2+URZ+0x50], R4 ;  /* 0x00005004020075a7 */ /* 0x0022a400080011ff */
[----:B--2---:R-:W-:Y:S05]  /*9490*/  @!P0 NANOSLEEP.SYNCS 0x989680 ;  /* 0x009896800000895d */ /* 0x004fea0003900000 */
[----:B------:R-:W2:Y:S02]  /*94a0*/  @!P0 SYNCS.PHASECHK.TRANS64 P0, [R2+URZ+0x50], R4 ;  /* 0x00005004020085a7 */ /* 0x000ea400080010ff */
[----:B--2---:R-:W-:Y:S05]  /*94b0*/  @!P0 BRA `(.L_x_133) ;  /* 0xfffffffc00f08947 */ /* 0x004fea000383ffff */
[----:B------:R-:W-:Y:S05]  /*94c0*/  BRA `(.L_x_22) ;  /* 0xffffff8000ec7947 */ /* 0x000fea000383ffff */
.L_x_29:
[----:B-1----:R-:W-:-:S07]  /*94d0*/  MOV R2, UR25 ;  /* 0x0000001900027c02 */ /* 0x002fce0008000f00 */
.L_x_134:
[----:B-1----:R1:W2:Y:S02]  /*94e0*/  SYNCS.PHASECHK.TRANS64.TRYWAIT P0, [R2+URZ+0x50], R4 ;  /* 0x00005004020075a7 */ /* 0x0022a400080011ff */
[----:B--2---:R-:W-:Y:S05]  /*94f0*/  @!P0 NANOSLEEP.SYNCS 0x989680 ;  /* 0x009896800000895d */ /* 0x004fea0003900000 */
[----:B------:R-:W2:Y:S02]  /*9500*/  @!P0 SYNCS.PHASECHK.TRANS64 P0, [R2+URZ+0x50], R4 ;  /* 0x00005004020085a7 */ /* 0x000ea400080010ff */
[----:B--2---:R-:W-:Y:S05]  /*9510*/  @!P0 BRA `(.L_x_134) ;  /* 0xfffffffc00f08947 */ /* 0x004fea000383ffff */
[----:B------:R-:W-:Y:S05]  /*9520*/  BRA `(.L_x_28) ;  /* 0xffffff8400ac7947 */ /* 0x000fea000383ffff */
.L_x_33:
[----:B-1----:R1:W2:Y:S02]  /*9530*/  SYNCS.PHASECHK.TRANS64.TRYWAIT P0, [R2+URZ+0xf0], R3 ;  /* 0x0000f003020075a7 */ /* 0x0022a400080011ff */
[----:B--2---:R-:W-:Y:S05]  /*9540*/  @!P0 NANOSLEEP.SYNCS 0x989680 ;  /* 0x009896800000895d */ /* 0x004fea0003900000 */
[----:B------:R-:W2:Y:S02]  /*9550*/  @!P0 SYNCS.PHASECHK.TRANS64 P0, [R2+URZ+0xf0], R3 ;  /* 0x0000f003020085a7 */ /* 0x000ea400080010ff */
[----:B--2---:R-:W-:Y:S05]  /*9560*/  @!P0 BRA `(.L_x_33) ;  /* 0xfffffffc00f08947 */ /* 0x004fea000383ffff */
[----:B------:R-:W-:Y:S05]  /*9570*/  BRA `(.L_x_135) ;  /* 0xffffff8800507947 */ /* 0x000fea000383ffff */
.L_x_37:
[----:B----4-:R-:W-:-:S07]  /*9580*/  MOV R0, UR5 ;  /* 0x0000000500007c02 */ /* 0x010fce0008000f00 */
.L_x_136:
[----:B-1----:R1:W2:Y:S02]  /*9590*/  SYNCS.PHASECHK.TRANS64.TRYWAIT P0, [R0+URZ], R2 ;  /* 0x00000002000075a7 */ /* 0x0022a400080011ff */
[----:B--2---:R-:W-:Y:S05]  /*95a0*/  @!P0 NANOSLEEP.SYNCS 0x989680 ;  /* 0x009896800000895d */ /* 0x004fea0003900000 */
[----:B------:R-:W2:Y:S02]  /*95b0*/  @!P0 SYNCS.PHASECHK.TRANS64 P0, [R0+URZ], R2 ;  /* 0x00000002000085a7 */ /* 0x000ea400080010ff */
[----:B--2---:R-:W-:Y:S05]  /*95c0*/  @!P0 BRA `(.L_x_136) ;  /* 0xfffffffc00f08947 */ /* 0x004fea000383ffff */
[----:B------:R-:W-:Y:S05]  /*95d0*/  BRA `(.L_x_137) ;  /* 0xffffff8c00c07947 */ /* 0x000fea000383ffff */
.L_x_38:
[----:B----4-:R-:W-:-:S07]  /*95e0*/  MOV R0, UR5 ;  /* 0x0000000500007c02 */ /* 0x010fce0008000f00 */
.L_x_138:
[----:B-1----:R1:W2:Y:S02]  /*95f0*/  SYNCS.PHASECHK.TRANS64.TRYWAIT P0, [R0+URZ], R3 ;  /* 0x00000003000075a7 */ /* 0x0022a400080011ff */
[----:B--2---:R-:W-:Y:S05]  /*9600*/  @!P0 NANOSLEEP.SYNCS 0x989680 ;  /* 0x009896800000895d */ /* 0x004fea0003900000 */
[----:B------:R-:W2:Y:S02]  /*9610*/  @!P0 SYNCS.PHASECHK.TRANS64 P0, [R0+URZ], R3 ;  /* 0x00000003000085a7 */ /* 0x000ea400080010ff */
[----:B--2---:R-:W-:Y:S05]  /*9620*/  @!P0 BRA `(.L_x_138) ;  /* 0xfffffffc00f08947 */ /* 0x004fea000383ffff */
[----:B------:R-:W-:Y:S05]  /*9630*/  BRA `(.L_x_139) ;  /* 0xffffff8c00cc7947 */ /* 0x000fea000383ffff */
.L_x_39:
[----:B----4-:R-:W-:-:S07]  /*9640*/  MOV R0, UR5 ;  /* 0x0000000500007c02 */ /* 0x010fce0008000f00 */
.L_x_140:
[----:B-1----:R1:W2:Y:S02]  /*9650*/  SYNCS.PHASECHK.TRANS64.TRYWAIT P0, [R0+URZ], R3 ;  /* 0x00000003000075a7 */ /* 0x0022a400080011ff */
[----:B--2---:R-:W-:Y:S05]  /*9660*/  @!P0 NANOSLEEP.SYNCS 0x989680 ;  /* 0x009896800000895d */ /* 0x004fea0003900000 */
[----:B------:R-:W2:Y:S02]  /*9670*/  @!P0 SYNCS.PHASECHK.TRANS64 P0, [R0+URZ], R3 ;  /* 0x00000003000085a7 */ /* 0x000ea400080010ff */
[----:B--2---:R-:W-:Y:S05]  /*9680*/  @!P0 BRA `(.L_x_140) ;  /* 0xfffffffc00f08947 */ /* 0x004fea000383ffff */
[----:B------:R-:W-:Y:S05]  /*9690*/  BRA `(.L_x_141) ;  /* 0xffffff8c00d87947 */ /* 0x000fea000383ffff */
.L_x_40:
[----:B----4-:R-:W-:-:S07]  /*96a0*/  MOV R0, UR5 ;  /* 0x0000000500007c02 */ /* 0x010fce0008000f00 */
.L_x_142:
[----:B-1----:R1:W2:Y:S02]  /*96b0*/  SYNCS.PHASECHK.TRANS64.TRYWAIT P0, [R0+URZ], R3 ;  /* 0x00000003000075a7 */ /* 0x0022a400080011ff */
[----:B--2---:R-:W-:Y:S05]  /*96c0*/  @!P0 NANOSLEEP.SYNCS 0x989680 ;  /* 0x009896800000895d */ /* 0x004fea0003900000 */
[----:B------:R-:W2:Y:S02]  /*96d0*/  @!P0 SYNCS.PHASECHK.TRANS64 P0, [R0+URZ], R3 ;  /* 0x00000003000085a7 */ /* 0x000ea400080010ff */
[----:B--2---:R-:W-:Y:S05]  /*96e0*/  @!P0 BRA `(.L_x_142) ;  /* 0xfffffffc00f08947 */ /* 0x004fea000383ffff */
[----:B------:R-:W-:Y:S05]  /*96f0*/  BRA `(.L_x_143) ;  /* 0xffffff8c00e47947 */ /* 0x000fea000383ffff */
.L_x_41:
[----:B----4-:R-:W-:-:S07]  /*9700*/  MOV R0, UR5 ;  /* 0x0000000500007c02 */ /* 0x010fce0008000f00 */
.L_x_144:
[----:B-1----:R1:W2:Y:S02]  /*9710*/  SYNCS.PHASECHK.TRANS64.TRYWAIT P0, [R0+URZ], R3 ;  /* 0x00000003000075a7 */ /* 0x0022a400080011ff */
[----:B--2---:R-:W-:Y:S05]  /*9720*/  @!P0 NANOSLEEP.SYNCS 0x989680 ;  /* 0x009896800000895d */ /* 0x004fea0003900000 */
[----:B------:R-:W2:Y:S02]  /*9730*/  @!P0 SYNCS.PHASECHK.TRANS64 P0, [R0+URZ], R3 ;  /* 0x00000003000085a7 */ /* 0x000ea400080010ff */
[----:B--2---:R-:W-:Y:S05]  /*9740*/  @!P0 BRA `(.L_x_144) ;  /* 0xfffffffc00f08947 */ /* 0x004fea000383ffff */
[----:B------:R-:W-:Y:S05]  /*9750*/  BRA `(.L_x_145) ;  /* 0xffffff8c00f07947 */ /* 0x000fea000383ffff */
.L_x_42:
[----:B----4-:R-:W-:-:S07]  /*9760*/  MOV R0, UR5 ;  /* 0x0000000500007c02 */ /* 0x010fce0008000f00 */
.L_x_146:
[----:B-1----:R1:W2:Y:S02]  /*9770*/  SYNCS.PHASECHK.TRANS64.TRYWAIT P0, [R0+URZ], R3 ;  /* 0x00000003000075a7 */ /* 0x0022a400080011ff */
[----:B--2---:R-:W-:Y:S05]  /*9780*/  @!P0 NANOSLEEP.SYNCS 0x989680 ;  /* 0x009896800000895d */ /* 0x004fea0003900000 */
[----:B------:R-:W2:Y:S02]  /*9790*/  @!P0 SYNCS.PHASECHK.TRANS64 P0, [R0+URZ], R3 ;  /* 0x00000003000085a7 */ /* 0x000ea400080010ff */
[----:B--2---:R-:W-:Y:S05]  /*97a0*/  @!P0 BRA `(.L_x_146) ;  /* 0xfffffffc00f08947 */ /* 0x004fea000383ffff */
[----:B------:R-:W-:Y:S05]  /*97b0*/  BRA `(.L_x_147) ;  /* 0xffffff8c00fc7947 */ /* 0x000fea000383ffff */
.L_x_43:
[----:B----4-:R-:W-:-:S07]  /*97c0*/  MOV R0, UR5 ;  /* 0x0000000500007c02 */ /* 0x010fce0008000f00 */
.L_x_148:
[----:B-1----:R1:W2:Y:S02]  /*97d0*/  SYNCS.PHASECHK.TRANS64.TRYWAIT P0, [R0+URZ], R3 ;  /* 0x00000003000075a7 */ /* 0x0022a400080011ff */
[----:B--2---:R-:W-:Y:S05]  /*97e0*/  @!P0 NANOSLEEP.SYNCS 0x989680 ;  /* 0x009896800000895d */ /* 0x004fea0003900000 */
[----:B------:R-:W2:Y:S02]  /*97f0*/  @!P0 SYNCS.PHASECHK.TRANS64 P0, [R0+URZ], R3 ;  /* 0x00000003000085a7 */ /* 0x000ea400080010ff */
[----:B--2---:R-:W-:Y:S05]  /*9800*/  @!P0 BRA `(.L_x_148) ;  /* 0xfffffffc00f08947 */ /* 0x004fea000383ffff */
[----:B------:R-:W-:Y:S05]  /*9810*/  BRA `(.L_x_149) ;  /* 0xffffff9000087947 */ /* 0x000fea000383ffff */
.L_x_44:
[----:B----4-:R-:W-:-:S07]  /*9820*/  MOV R0, UR5 ;  /* 0x0000000500007c02 */ /* 0x010fce0008000f00 */
.L_x_150:
[----:B-1----:R1:W2:Y:S02]  /*9830*/  SYNCS.PHASECHK.TRANS64.TRYWAIT P0, [R0+URZ], R3 ;  /* 0x00000003000075a7 */ /* 0x0022a400080011ff */
[----:B--2---:R-:W-:Y:S05]  /*9840*/  @!P0 NANOSLEEP.SYNCS 0x989680 ;  /* 0x009896800000895d */ /* 0x004fea0003900000 */
[----:B------:R-:W2:Y:S02]  /*9850*/  @!P0 SYNCS.PHASECHK.TRANS64 P0, [R0+URZ], R3 ;  /* 0x00000003000085a7 */ /* 0x000ea400080010ff */
[----:B--2---:R-:W-:Y:S05]  /*9860*/  @!P0 BRA `(.L_x_150) ;  /* 0xfffffffc00f08947 */ /* 0x004fea000383ffff */
[----:B------:R-:W-:Y:S05]  /*9870*/  BRA `(.L_x_151) ;  /* 0xffffff9000147947 */ /* 0x000fea000383ffff */
.L_x_45:
[----:B----4-:R-:W-:-:S07]  /*9880*/  MOV R0, UR5 ;  /* 0x0000000500007c02 */ /* 0x010fce0008000f00 */
.L_x_152:
[----:B-1----:R1:W2:Y:S02]  /*9890*/  SYNCS.PHASECHK.TRANS64.TRYWAIT P0, [R0+URZ], R3 ;  /* 0x00000003000075a7 */ /* 0x0022a400080011ff */
[----:B--2---:R-:W-:Y:S05]  /*98a0*/  @!P0 NANOSLEEP.SYNCS 0x989680 ;  /* 0x009896800000895d */ /* 0x004fea0003900000 */
[----:B------:R-:W2:Y:S02]  /*98b0*/  @!P0 SYNCS.PHASECHK.TRANS64 P0, [R0+URZ], R3 ;  /* 0x00000003000085a7 */ /* 0x000ea400080010ff */
[----:B--2---:R-:W-:Y:S05]  /*98c0*/  @!P0 BRA `(.L_x_152) ;  /* 0xfffffffc00f08947 */ /* 0x004fea000383ffff */
[----:B------:R-:W-:Y:S05]  /*98d0*/  BRA `(.L_x_153) ;  /* 0xffffff9000207947 */ /* 0x000fea000383ffff */
.L_x_48:
[----:B-1----:R1:W2:Y:S02]  /*98e0*/  SYNCS.PHASECHK.TRANS64.TRYWAIT P0, [R0+URZ+0x150], R4 ;  /* 0x00015004000075a7 */ /* 0x0022a400080011ff */
[----:B--2---:R-:W-:Y:S05]  /*98f0*/  @!P0 NANOSLEEP.SYNCS 0x989680 ;  /* 0x009896800000895d */ /* 0x004fea0003900000 */
[----:B------:R-:W2:Y:S02]  /*9900*/  @!P0 SYNCS.PHASECHK.TRANS64 P0, [R0+URZ+0x150], R4 ;  /* 0x00015004000085a7 */ /* 0x000ea400080010ff */
[----:B--2---:R-:W-:Y:S05]  /*9910*/  @!P0 BRA `(.L_x_48) ;  /* 0xfffffffc00f08947 */ /* 0x004fea000383ffff */
[----:B------:R-:W-:Y:S05]  /*9920*/  BRA `(.L_x_154) ;  /* 0xffffff90007c7947 */ /* 0x000fea000383ffff */
.L_x_49:
[----:B------:R-:W-:-:S07]  /*9930*/  MOV R0, UR5 ;  /* 0x0000000500007c02 */ /* 0x000fce0008000f00 */
.L_x_155:
[----:B-1----:R1:W2:Y:S02]  /*9940*/  SYNCS.PHASECHK.TRANS64.TRYWAIT P0, [R0+URZ+0x100], R5 ;  /* 0x00010005000075a7 */ /* 0x0022a400080011ff */
[----:B--2---:R-:W-:Y:S05]  /*9950*/  @!P0 NANOSLEEP.SYNCS 0x989680 ;  /* 0x009896800000895d */ /* 0x004fea0003900000 */
[----:B------:R-:W2:Y:S02]  /*9960*/  @!P0 SYNCS.PHASECHK.TRANS64 P0, [R0+URZ+0x100], R5 ;  /* 0x00010005000085a7 */ /* 0x000ea400080010ff */
[----:B--2---:R-:W-:Y:S05]  /*9970*/  @!P0 BRA `(.L_x_155) ;  /* 0xfffffffc00f08947 */ /* 0x004fea000383ffff */
[----:B------:R-:W-:Y:S05]  /*9980*/  BRA `(.L_x_156) ;  /* 0xffffff90008c7947 */ /* 0x000fea000383ffff */
.L_x_50:
[----:B-1----:R1:W2:Y:S02]  /*9990*/  SYNCS.PHASECHK.TRANS64.TRYWAIT P1, [R0+URZ+0xf0], R4 ;  /* 0x0000f004000075a7 */ /* 0x0022a400080211ff */
[----:B--2---:R-:W-:Y:S05]  /*99a0*/  @!P1 NANOSLEEP.SYNCS 0x989680 ;  /* 0x009896800000995d */ /* 0x004fea0003900000 */
[----:B------:R-:W2:Y:S02]  /*99b0*/  @!P1 SYNCS.PHASECHK.TRANS64 P1, [R0+URZ+0xf0], R4 ;  /* 0x0000f004000095a7 */ /* 0x000ea400080210ff */
[----:B--2---:R-:W-:Y:S05]  /*99c0*/  @!P1 BRA `(.L_x_50) ;  /* 0xfffffffc00f09947 */ /* 0x004fea000383ffff */
[----:B------:R-:W-:Y:S05]  /*99d0*/  BRA `(.L_x_157) ;  /* 0xffffff9000bc7947 */ /* 0x000fea000383ffff */
.L_x_53:
[----:B------:R-:W-:-:S07]  /*99e0*/  MOV R0, UR5 ;  /* 0x0000000500007c02 */ /* 0x000fce0008000f00 */
.L_x_158:
[----:B-1----:R1:W2:Y:S02]  /*99f0*/  SYNCS.PHASECHK.TRANS64.TRYWAIT P0, [R0+URZ+0x100], R2 ;  /* 0x00010002000075a7 */ /* 0x0022a400080011ff */
[----:B--2---:R-:W-:Y:S05]  /*9a00*/  @!P0 NANOSLEEP.SYNCS 0x989680 ;  /* 0x009896800000895d */ /* 0x004fea0003900000 */
[----:B------:R-:W2:Y:S02]  /*9a10*/  @!P0 SYNCS.PHASECHK.TRANS64 P0, [R0+URZ+0x100], R2 ;  /* 0x00010002000085a7 */ /* 0x000ea400080010ff */
[----:B--2---:R-:W-:Y:S05]  /*9a20*/  @!P0 BRA `(.L_x_158) ;  /* 0xfffffffc00f08947 */ /* 0x004fea000383ffff */
[----:B------:R-:W-:Y:S05]  /*9a30*/  BRA `(.L_x_52) ;  /* 0xffffff9400107947 */ /* 0x000fea000383ffff */
.L_x_60:
[----:B-1----:R1:W2:Y:S02]  /*9a40*/  SYNCS.PHASECHK.TRANS64.TRYWAIT P1, [R0+URZ+0xf0], R2 ;  /* 0x0000f002000075a7 */ /* 0x0022a400080211ff */
[----:B--2---:R-:W-:Y:S05]  /*9a50*/  @!P1 NANOSLEEP.SYNCS 0x989680 ;  /* 0x009896800000995d */ /* 0x004fea0003900000 */
[----:B------:R-:W2:Y:S02]  /*9a60*/  @!P1 SYNCS.PHASECHK.TRANS64 P1, [R0+URZ+0xf0], R2 ;  /* 0x0000f002000095a7 */ /* 0x000ea400080210ff */
[----:B--2---:R-:W-:Y:S05]  /*9a70*/  @!P1 BRA `(.L_x_60) ;  /* 0xfffffffc00f09947 */ /* 0x004fea000383ffff */
[----:B------:R-:W-:Y:S05]  /*9a80*/  BRA `(.L_x_159) ;  /* 0xffffff9800707947 */ /* 0x000fea000383ffff */
.L_x_61:
[----:B------:R-:W-:-:S07]  /*9a90*/  MOV R2, UR8 ;  /* 0x0000000800027c02 */ /* 0x000fce0008000f00 */
.L_x_160:
[----:B-1----:R1:W2:Y:S02]  /*9aa0*/  SYNCS.PHASECHK.TRANS64.TRYWAIT P0, [R2+URZ+0x130], R0 ;  /* 0x00013000020075a7 */ /* 0x0022a400080011ff */
[----:B--2---:R-:W-:Y:S05]  /*9ab0*/  @!P0 NANOSLEEP.SYNCS 0x989680 ;  /* 0x009896800000895d */ /* 0x004fea0003900000 */
[----:B------:R-:W2:Y:S02]  /*9ac0*/  @!P0 SYNCS.PHASECHK.TRANS64 P0, [R2+URZ+0x130], R0 ;  /* 0x00013000020085a7 */ /* 0x000ea400080010ff */
[----:B--2---:R-:W-:Y:S05]  /*9ad0*/  @!P0 BRA `(.L_x_160) ;  /* 0xfffffffc00f08947 */ /* 0x004fea000383ffff */
[----:B------:R-:W-:Y:S05]  /*9ae0*/  BRA `(.L_x_161) ;  /* 0xffffff9800c07947 */ /* 0x000fea000383ffff */
.L_x_64:
[----:B------:R-:W-:Y:S07]  /*9af0*/  MOV R0, UR7 ;  /* 0x0000000700007c02 */ /* 0x000fee0008000f00 */
.L_x_162:
[----:B-1----:R1:W2:Y:S02]  /*9b00*/  SYNCS.PHASECHK.TRANS64.TRYWAIT P0, [R0+URZ], R2 ;  /* 0x00000002000075a7 */ /* 0x0022a400080011ff */
[----:B--2---:R-:W-:Y:S05]  /*9b10*/  @!P0 NANOSLEEP.SYNCS 0x989680 ;  /* 0x009896800000895d */ /* 0x004fea0003900000 */
[----:B------:R-:W2:Y:S02]  /*9b20*/  @!P0 SYNCS.PHASECHK.TRANS64 P0, [R0+URZ], R2 ;  /* 0x00000002000085a7 */ /* 0x000ea400080010ff */
[----:B--2---:R-:W-:Y:S05]  /*9b30*/  @!P0 BRA `(.L_x_162) ;  /* 0xfffffffc00f08947 */ /* 0x004fea000383ffff */
[----:B------:R-:W-:Y:S05]  /*9b40*/  BRA `(.L_x_63) ;  /* 0xffffff9800dc7947 */ /* 0x000fea000383ffff */
.L_x_67:
[----:B------:R-:W-:-:S07]  /*9b50*/  MOV R0, UR5 ;  /* 0x0000000500007c02 */ /* 0x000fce0008000f00 */
.L_x_163:
[----:B--2---:R2:W3:Y:S02]  /*9b60*/  SYNCS.PHASECHK.TRANS64.TRYWAIT P0, [R0+URZ], R2 ;  /* 0x00000002000075a7 */ /* 0x0044e400080011ff */
[----:B---3--:R-:W-:Y:S05]  /*9b70*/  @!P0 NANOSLEEP.SYNCS 0x989680 ;  /* 0x009896800000895d */ /* 0x008fea0003900000 */
[----:B------:R-:W3:Y:S02]  /*9b80*/  @!P0 SYNCS.PHASECHK.TRANS64 P0, [R0+URZ], R2 ;  /* 0x00000002000085a7 */ /* 0x000ee400080010ff */
[----:B---3--:R-:W-:Y:S05]  /*9b90*/  @!P0 BRA `(.L_x_163) ;  /* 0xfffffffc00f08947 */ /* 0x008fea000383ffff */
[----:B------:R-:W-:Y:S05]  /*9ba0*/  BRA `(.L_x_164) ;  /* 0xffffff9c00907947 */ /* 0x000fea000383ffff */
.L_x_68:
[----:B------:R-:W-:-:S07]  /*9bb0*/  MOV R0, UR5 ;  /* 0x0000000500007c02 */ /* 0x000fce0008000f00 */
.L_x_165:
[----:B-1----:R1:W2:Y:S02]  /*9bc0*/  SYNCS.PHASECHK.TRANS64.TRYWAIT P0, [R0+URZ], R3 ;  /* 0x00000003000075a7 */ /* 0x0022a400080011ff */
[----:B--2---:R-:W-:Y:S05]  /*9bd0*/  @!P0 NANOSLEEP.SYNCS 0x989680 ;  /* 0x009896800000895d */ /* 0x004fea0003900000 */
[----:B------:R-:W2:Y:S02]  /*9be0*/  @!P0 SYNCS.PHASECHK.TRANS64 P0, [R0+URZ], R3 ;  /* 0x00000003000085a7 */ /* 0x000ea400080010ff */
[----:B--2---:R-:W-:Y:S05]  /*9bf0*/  @!P0 BRA `(.L_x_165) ;  /* 0xfffffffc00f08947 */ /* 0x004fea000383ffff */
[----:B------:R-:W-:Y:S05]  /*9c00*/  BRA `(.L_x_166) ;  /* 0xffffff9c009c7947 */ /* 0x000fea000383ffff */
.L_x_69:
[----:B------:R-:W-:-:S07]  /*9c10*/  MOV R0, UR5 ;  /* 0x0000000500007c02 */ /* 0x000fce0008000f00 */
.L_x_167:
[----:B-1----:R1:W2:Y:S02]  /*9c20*/  SYNCS.PHASECHK.TRANS64.TRYWAIT P0, [R0+URZ], R3 ;  /* 0x00000003000075a7 */ /* 0x0022a400080011ff */
[----:B--2---:R-:W-:Y:S05]  /*9c30*/  @!P0 NANOSLEEP.SYNCS 0x989680 ;  /* 0x009896800000895d */ /* 0x004fea0003900000 */
[----:B------:R-:W2:Y:S02]  /*9c40*/  @!P0 SYNCS.PHASECHK.TRANS64 P0, [R0+URZ], R3 ;  /* 0x00000003000085a7 */ /* 0x000ea400080010ff */
[----:B--2---:R-:W-:Y:S05]  /*9c50*/  @!P0 BRA `(.L_x_167) ;  /* 0xfffffffc00f08947 */ /* 0x004fea000383ffff */
[----:B------:R-:W-:Y:S05]  /*9c60*/  BRA `(.L_x_168) ;  /* 0xffffff9c00a87947 */ /* 0x000fea000383ffff */
.L_x_70:
[----:B-1----:R-:W-:-:S07]  /*9c70*/  MOV R0, UR7 ;  /* 0x0000000700007c02 */ /* 0x002fce0008000f00 */
.L_x_169:
[----:B-1----:R1:W2:Y:S02]  /*9c80*/  SYNCS.PHASECHK.TRANS64.TRYWAIT P0, [R0+URZ], R2 ;  /* 0x00000002000075a7 */ /* 0x0022a400080011ff */
[----:B--2---:R-:W-:Y:S05]  /*9c90*/  @!P0 NANOSLEEP.SYNCS 0x989680 ;  /* 0x009896800000895d */ /* 0x004fea0003900000 */
[----:B------:R-:W2:Y:S02]  /*9ca0*/  @!P0 SYNCS.PHASECHK.TRANS64 P0, [R0+URZ], R2 ;  /* 0x00000002000085a7 */ /* 0x000ea400080010ff */
[----:B--2---:R-:W-:Y:S05]  /*9cb0*/  @!P0 BRA `(.L_x_169) ;  /* 0xfffffffc00f08947 */ /* 0x004fea000383ffff */
[----:B------:R-:W-:Y:S05]  /*9cc0*/  BRA `(.L_x_170) ;  /* 0xffffff9c00b47947 */ /* 0x000fea000383ffff */
.L_x_75:
[----:B--2---:R2:W3:Y:S02]  /*9cd0*/  SYNCS.PHASECHK.TRANS64.TRYWAIT P0, [R0+URZ+0xf0], R2 ;  /* 0x0000f002000075a7 */ /* 0x0044e400080011ff */
[----:B---3--:R-:W-:Y:S05]  /*9ce0*/  @!P0 NANOSLEEP.SYNCS 0x989680 ;  /* 0x009896800000895d */ /* 0x008fea0003900000 */
[----:B------:R-:W3:Y:S02]  /*9cf0*/  @!P0 SYNCS.PHASECHK.TRANS64 P0, [R0+URZ+0xf0], R2 ;  /* 0x0000f002000085a7 */ /* 0x000ee400080010ff */
[----:B---3--:R-:W-:Y:S05]  /*9d00*/  @!P0 BRA `(.L_x_75) ;  /* 0xfffffffc00f08947 */ /* 0x008fea000383ffff */
[----:B------:R-:W-:Y:S05]  /*9d10*/  BRA `(.L_x_171) ;  /* 0xffffffa000c07947 */ /* 0x000fea000383ffff */
.L_x_78:
[----:B------:R-:W-:Y:S07]  /*9d20*/  MOV R0, UR7 ;  /* 0x0000000700007c02 */ /* 0x000fee0008000f00 */
.L_x_172:
[----:B--2---:R2:W3:Y:S02]  /*9d30*/  SYNCS.PHASECHK.TRANS64.TRYWAIT P0, [R0+URZ+0xe8], R2 ;  /* 0x0000e802000075a7 */ /* 0x0044e400080011ff */
[----:B---3--:R-:W-:Y:S05]  /*9d40*/  @!P0 NANOSLEEP.SYNCS 0x989680 ;  /* 0x009896800000895d */ /* 0x008fea0003900000 */
[----:B------:R-:W3:Y:S02]  /*9d50*/  @!P0 SYNCS.PHASECHK.TRANS64 P0, [R0+URZ+0xe8], R2 ;  /* 0x0000e802000085a7 */ /* 0x000ee400080010ff */
[----:B---3--:R-:W-:Y:S05]  /*9d60*/  @!P0 BRA `(.L_x_172) ;  /* 0xfffffffc00f08947 */ /* 0x008fea000383ffff */
[----:B------:R-:W-:Y:S05]  /*9d70*/  BRA `(.L_x_77) ;  /* 0xffffffa400a07947 */ /* 0x000fea000383ffff */
.L_x_81:
[----:B------:R-:W-:Y:S07]  /*9d80*/  MOV R0, UR7 ;  /* 0x0000000700007c02 */ /* 0x000fee0008000f00 */
.L_x_173:
[----:B-1----:R1:W2:Y:S02]  /*9d90*/  SYNCS.PHASECHK.TRANS64.TRYWAIT P0, [R0+URZ+0xc0], R14 ;  /* 0x0000c00e000075a7 */ /* 0x0022a400080011ff */
[----:B--2---:R-:W-:Y:S05]  /*9da0*/  @!P0 NANOSLEEP.SYNCS 0x989680 ;  /* 0x009896800000895d */ /* 0x004fea0003900000 */
[----:B------:R-:W2:Y:S02]  /*9db0*/  @!P0 SYNCS.PHASECHK.TRANS64 P0, [R0+URZ+0xc0], R14 ;  /* 0x0000c00e000085a7 */ /* 0x000ea400080010ff */
[----:B--2---:R-:W-:Y:S05]  /*9dc0*/  @!P0 BRA `(.L_x_173) ;  /* 0xfffffffc00f08947 */ /* 0x004fea000383ffff */
[----:B------:R-:W-:Y:S05]  /*9dd0*/  BRA `(.L_x_174) ;  /* 0xffffffa800187947 */ /* 0x000fea000383ffff */
.L_x_82:
[----:B------:R-:W-:Y:S07]  /*9de0*/  MOV R0, UR7 ;  /* 0x0000000700007c02 */ /* 0x000fee0008000f00 */
.L_x_175:
[----:B-1----:R1:W2:Y:S02]  /*9df0*/  SYNCS.PHASECHK.TRANS64.TRYWAIT P0, [R0+URZ+0xc8], R14 ;  /* 0x0000c80e000075a7 */ /* 0x0022a400080011ff */
[----:B--2---:R-:W-:Y:S05]  /*9e00*/  @!P0 NANOSLEEP.SYNCS 0x989680 ;  /* 0x009896800000895d */ /* 0x004fea0003900000 */
[----:B------:R-:W2:Y:S02]  /*9e10*/  @!P0 SYNCS.PHASECHK.TRANS64 P0, [R0+URZ+0xc8], R14 ;  /* 0x0000c80e000085a7 */ /* 0x000ea400080010ff */
[----:B--2---:R-:W-:Y:S05]  /*9e20*/  @!P0 BRA `(.L_x_175) ;  /* 0xfffffffc00f08947 */ /* 0x004fea000383ffff */
[----:B------:R-:W-:Y:S05]  /*9e30*/  BRA `(.L_x_176) ;  /* 0xffffffa800507947 */ /* 0x000fea000383ffff */
.L_x_83:
[----:B------:R-:W-:Y:S07]  /*9e40*/  MOV R0, UR7 ;  /* 0x0000000700007c02 */ /* 0x000fee0008000f00 */
.L_x_177:
[----:B-1----:R1:W2:Y:S02]  /*9e50*/  SYNCS.PHASECHK.TRANS64.TRYWAIT P0, [R0+URZ+0xd0], R14 ;  /* 0x0000d00e000075a7 */ /* 0x0022a400080011ff */
[----:B--2---:R-:W-:Y:S05]  /*9e60*/  @!P0 NANOSLEEP.SYNCS 0x989680 ;  /* 0x009896800000895d */ /* 0x004fea0003900000 */
[----:B------:R-:W2:Y:S02]  /*9e70*/  @!P0 SYNCS.PHASECHK.TRANS64 P0, [R0+URZ+0xd0], R14 ;  /* 0x0000d00e000085a7 */ /* 0x000ea400080010ff */
[----:B--2---:R-:W-:Y:S05]  /*9e80*/  @!P0 BRA `(.L_x_177) ;  /* 0xfffffffc00f08947 */ /* 0x004fea000383ffff */
[----:B------:R-:W-:Y:S05]  /*9e90*/  BRA `(.L_x_178) ;  /* 0xffffffa800947947 */ /* 0x000fea000383ffff */
.L_x_84:
[----:B------:R-:W-:Y:S07]  /*9ea0*/  MOV R0, UR7 ;  /* 0x0000000700007c02 */ /* 0x000fee0008000f00 */
.L_x_179:
[----:B-1----:R1:W2:Y:S02]  /*9eb0*/  SYNCS.PHASECHK.TRANS64.TRYWAIT P0, [R0+URZ+0xd8], R14 ;  /* 0x0000d80e000075a7 */ /* 0x0022a400080011ff */
[----:B--2---:R-:W-:Y:S05]  /*9ec0*/  @!P0 NANOSLEEP.SYNCS 0x989680 ;  /* 0x009896800000895d */ /* 0x004fea0003900000 */
[----:B------:R-:W2:Y:S02]  /*9ed0*/  @!P0 SYNCS.PHASECHK.TRANS64 P0, [R0+URZ+0xd8], R14 ;  /* 0x0000d80e000085a7 */ /* 0x000ea400080010ff */
[----:B--2---:R-:W-:Y:S05]  /*9ee0*/  @!P0 BRA `(.L_x_179) ;  /* 0xfffffffc00f08947 */ /* 0x004fea000383ffff */
[----:B------:R-:W-:Y:S05]  /*9ef0*/  BRA `(.L_x_180) ;  /* 0xffffffac00187947 */ /* 0x000fea000383ffff */
.L_x_86:
[----:B------:R-:W-:-:S07]  /*9f00*/  MOV R0, UR7 ;  /* 0x0000000700007c02 */ /* 0x000fce0008000f00 */
.L_x_181:
[----:B-1----:R1:W3:Y:S02]  /*9f10*/  SYNCS.PHASECHK.TRANS64.TRYWAIT P0, [R0+URZ+0xc0], R2 ;  /* 0x0000c002000075a7 */ /* 0x0022e400080011ff */
[----:B---3--:R-:W-:Y:S05]  /*9f20*/  @!P0 NANOSLEEP.SYNCS 0x989680 ;  /* 0x009896800000895d */ /* 0x008fea0003900000 */
[----:B------:R-:W3:Y:S02]  /*9f30*/  @!P0 SYNCS.PHASECHK.TRANS64 P0, [R0+URZ+0xc0], R2 ;  /* 0x0000c002000085a7 */ /* 0x000ee400080010ff */
[----:B---3--:R-:W-:Y:S05]  /*9f40*/  @!P0 BRA `(.L_x_181) ;  /* 0xfffffffc00f08947 */ /* 0x008fea000383ffff */
[----:B------:R-:W-:Y:S05]  /*9f50*/  BRA `(.L_x_182) ;  /* 0xffffffac00887947 */ /* 0x000fea000383ffff */
.L_x_87:
[----:B-1----:R-:W-:-:S07]  /*9f60*/  MOV R0, UR7 ;  /* 0x0000000700007c02 */ /* 0x002fce0008000f00 */
.L_x_183:
[----:B-1----:R1:W3:Y:S02]  /*9f70*/  SYNCS.PHASECHK.TRANS64.TRYWAIT P0, [R0+URZ+0xc8], R2 ;  /* 0x0000c802000075a7 */ /* 0x0022e400080011ff */
[----:B---3--:R-:W-:Y:S05]  /*9f80*/  @!P0 NANOSLEEP.SYNCS 0x989680 ;  /* 0x009896800000895d */ /* 0x008fea0003900000 */
[----:B------:R-:W3:Y:S02]  /*9f90*/  @!P0 SYNCS.PHASECHK.TRANS64 P0, [R0+URZ+0xc8], R2 ;  /* 0x0000c802000085a7 */ /* 0x000ee400080010ff */
[----:B---3--:R-:W-:Y:S05]  /*9fa0*/  @!P0 BRA `(.L_x_183) ;  /* 0xfffffffc00f08947 */ /* 0x008fea000383ffff */
[----:B------:R-:W-:Y:S05]  /*9fb0*/  BRA `(.L_x_184) ;  /* 0xffffffac00787947 */ /* 0x000fea000383ffff */
.L_x_88:
[----:B-1----:R-:W-:-:S07]  /*9fc0*/  MOV R0, UR7 ;  /* 0x0000000700007c02 */ /* 0x002fce0008000f00 */
.L_x_185:
[----:B-1----:R1:W3:Y:S02]  /*9fd0*/  SYNCS.PHASECHK.TRANS64.TRYWAIT P0, [R0+URZ+0xd0], R2 ;  /* 0x0000d002000075a7 */ /* 0x0022e400080011ff */
[----:B---3--:R-:W-:Y:S05]  /*9fe0*/  @!P0 NANOSLEEP.SYNCS 0x989680 ;  /* 0x009896800000895d */ /* 0x008fea0003900000 */
[----:B------:R-:W3:Y:S02]  /*9ff0*/  @!P0 SYNCS.PHASECHK.TRANS64 P0, [R0+URZ+0xd0], R2 ;  /* 0x0000d002000085a7 */ /* 0x000ee400080010ff */
[----:B---3--:R-:W-:Y:S05]  /*a000*/  @!P0 BRA `(.L_x_185) ;  /* 0xfffffffc00f08947 */ /* 0x008fea000383ffff */
[----:B------:R-:W-:Y:S05]  /*a010*/  BRA `(.L_x_186) ;  /* 0xffffffac00687947 */ /* 0x000fea000383ffff */
.L_x_90:
[----:B--2---:R2:W4:Y:S02]  /*a020*/  SYNCS.PHASECHK.TRANS64.TRYWAIT P0, [R0+URZ+0xf0], R2 ;  /* 0x0000f002000075a7 */ /* 0x00452400080011ff */
[----:B----4-:R-:W-:Y:S05]  /*a030*/  @!P0 NANOSLEEP.SYNCS 0x989680 ;  /* 0x009896800000895d */ /* 0x010fea0003900000 */
[----:B------:R-:W4:Y:S02]  /*a040*/  @!P0 SYNCS.PHASECHK.TRANS64 P0, [R0+URZ+0xf0], R2 ;  /* 0x0000f002000085a7 */ /* 0x000f2400080010ff */
[----:B----4-:R-:W-:Y:S05]  /*a050*/  @!P0 BRA `(.L_x_90) ;  /* 0xfffffffc00f08947 */ /* 0x010fea000383ffff */
[----:B------:R-:W-:Y:S05]  /*a060*/  BRA `(.L_x_187) ;  /* 0xffffffb000347947 */ /* 0x000fea000383ffff */
.L_x_101:
[----:B-1----:R1:W3:Y:S02]  /*a070*/  SYNCS.PHASECHK.TRANS64.TRYWAIT P1, [R2+URZ+0xa0], R0 ;  /* 0x0000a000020075a7 */ /* 0x0022e400080211ff */
[----:B---3--:R-:W-:Y:S05]  /*a080*/  @!P1 NANOSLEEP.SYNCS 0x989680 ;  /* 0x009896800000995d */ /* 0x008fea0003900000 */
[----:B------:R-:W3:Y:S02]  /*a090*/  @!P1 SYNCS.PHASECHK.TRANS64 P1, [R2+URZ+0xa0], R0 ;  /* 0x0000a000020095a7 */ /* 0x000ee400080210ff */
[----:B---3--:R-:W-:Y:S05]  /*a0a0*/  @!P1 BRA `(.L_x_101) ;  /* 0xfffffffc00f09947 */ /* 0x008fea000383ffff */
[----:B------:R-:W-:Y:S05]  /*a0b0*/  BRA `(.L_x_100) ;  /* 0xffffffbc004c7947 */ /* 0x000fea000383ffff */
.L_x_103:
[----:B-1----:R1:W2:Y:S02]  /*a0c0*/  SYNCS.PHASECHK.TRANS64.TRYWAIT P0, [R113+URZ+0x110], R3 ;  /* 0x00011003710075a7 */ /* 0x0022a400080011ff */
[----:B--2---:R-:W-:Y:S05]  /*a0d0*/  @!P0 NANOSLEEP.SYNCS 0x989680 ;  /* 0x009896800000895d */ /* 0x004fea0003900000 */
[----:B------:R-:W2:Y:S02]  /*a0e0*/  @!P0 SYNCS.PHASECHK.TRANS64 P0, [R113+URZ+0x110], R3 ;  /* 0x00011003710085a7 */ /* 0x000ea400080010ff */
[----:B--2---:R-:W-:Y:S05]  /*a0f0*/  @!P0 BRA `(.L_x_103) ;  /* 0xfffffffc00f08947 */ /* 0x004fea000383ffff */
[----:B------:R-:W-:Y:S05]  /*a100*/  BRA `(.L_x_102) ;  /* 0xffffffbc00a07947 */ /* 0x000fea000383ffff */
.L_x_111:
[----:B--2---:R2:W3:Y:S02]  /*a110*/  SYNCS.PHASECHK.TRANS64.TRYWAIT P0, [R0+URZ+0xa0], R3 ;  /* 0x0000a003000075a7 */ /* 0x0044e400080011ff */
[----:B---3--:R-:W-:Y:S05]  /*a120*/  @!P0 NANOSLEEP.SYNCS 0x989680 ;  /* 0x009896800000895d */ /* 0x008fea0003900000 */
[----:B------:R-:W3:Y:S02]  /*a130*/  @!P0 SYNCS.PHASECHK.TRANS64 P0, [R0+URZ+0xa0], R3 ;  /* 0x0000a003000085a7 */ /* 0x000ee400080010ff */
[----:B---3--:R-:W-:Y:S05]  /*a140*/  @!P0 BRA `(.L_x_111) ;  /* 0xfffffffc00f08947 */ /* 0x008fea000383ffff */
[----:B------:R-:W-:Y:S05]  /*a150*/  BRA `(.L_x_110) ;  /* 0xffffffc800907947 */ /* 0x000fea000383ffff */
.L_x_119:
[----:B--2---:R2:W3:Y:S02]  /*a160*/  SYNCS.PHASECHK.TRANS64.TRYWAIT P0, [R0+URZ+0xa0], R4 ;  /* 0x0000a004000075a7 */ /* 0x0044e400080011ff */
[----:B---3--:R-:W-:Y:S05]  /*a170*/  @!P0 NANOSLEEP.SYNCS 0x989680 ;  /* 0x009896800000895d */ /* 0x008fea0003900000 */
[----:B------:R-:W3:Y:S02]  /*a180*/  @!P0 SYNCS.PHASECHK.TRANS64 P0, [R0+URZ+0xa0], R4 ;  /* 0x0000a004000085a7 */ /* 0x000ee400080010ff */
[----:B---3--:R-:W-:Y:S05]  /*a190*/  @!P0 BRA `(.L_x_119) ;  /* 0xfffffffc00f08947 */ /* 0x008fea000383ffff */
[----:B------:R-:W-:Y:S05]  /*a1a0*/  BRA `(.L_x_118) ;  /* 0xffffffd400d47947 */ /* 0x000fea000383ffff */
.L_x_127:
[----:B--2---:R2:W3:Y:S02]  /*a1b0*/  SYNCS.PHASECHK.TRANS64.TRYWAIT P0, [R0+URZ+0xa0], R4 ;  /* 0x0000a004000075a7 */ /* 0x0044e400080011ff */
[----:B---3--:R-:W-:Y:S05]  /*a1c0*/  @!P0 NANOSLEEP.SYNCS 0x989680 ;  /* 0x009896800000895d */ /* 0x008fea0003900000 */
[----:B------:R-:W3:Y:S02]  /*a1d0*/  @!P0 SYNCS.PHASECHK.TRANS64 P0, [R0+URZ+0xa0], R4 ;  /* 0x0000a004000085a7 */ /* 0x000ee400080010ff */
[----:B---3--:R-:W-:Y:S05]  /*a1e0*/  @!P0 BRA `(.L_x_127) ;  /* 0xfffffffc00f08947 */ /* 0x008fea000383ffff */
[----:B------:R-:W-:Y:S05]  /*a1f0*/  BRA `(.L_x_126) ;  /* 0xffffffe400247947 */ /* 0x000fea000383ffff */
        .weak           $__internal_0_$__cuda_sm10x_tcgen05_guardrail_trap_col_being_dealloced_not_returned_by_alloc
        .type           $__internal_0_$__cuda_sm10x_tcgen05_guardrail_trap_col_being_dealloced_not_returned_by_alloc,@function
        .size           $__internal_0_$__cuda_sm10x_tcgen05_guardrail_trap_col_being_dealloced_not_returned_by_alloc,($__internal_1_$__cuda_sm10x_tcgen05_guardrail_trap_phase_invalid_during_alloc - $__internal_0_$__cuda_sm10x_tcgen05_guardrail_trap_col_being_dealloced_not_returned_by_alloc)
$__internal_0_$__cuda_sm10x_tcgen05_guardrail_trap_col_being_dealloced_not_returned_by_alloc:
[----:B------:R-:W-:Y:S05]  /*a200*/  BPT.TRAP 0x1 ;  /* 0x000000040000795c */ /* 0x000fea0000300000 */
[----:B------:R-:W-:-:S04]  /*a210*/  HFMA2 R3, -RZ, RZ, 0, 0 ;  /* 0x00000000ff037431 */ /* 0x000fc800000001ff */
[----:B------:R-:W-:Y:S05]  /*a220*/  RET.REL.NODEC R2 `(_ZN7cutlass13device_kernelINS_4gemm6kernel13GemmUniversalIN4cute5tupleIJiiiiEEENS1_10collective13CollectiveMmaINS1_35MainloopSm100TmaUmmaWarpSpecializedILi10ELi2ELi4ENS5_IJNS4_1CILi1EEESB_SB_EEEEENS5_IJNSA_ILi64EEENSA_ILi256EEESE_EEENS_12float_e4m3_tENS5_IJlSB_lEEENS_12float_e5m2_tENS5_IJSB_llEEENS4_8TiledMMAINS4_8MMA_AtomIJNS4_10MMA_TraitsINS4_19SM100_MMA_F8F6F4_SSEJSH_SJ_fSE_SF_NS4_17integral_constantINS4_4UMMA5MajorELSR_0EEENSP_ISR_LSR_1EEENSP_INSQ_7ScaleInELSU_0EEESV_EEEEEENS4_6LayoutISC_NS5_IJNSA_ILi0EEESZ_SZ_EEEEENS5_IJNS4_10UnderscoreES12_S12_EEEEENS4_13SM90_TMA_LOADENS4_14ComposedLayoutINS4_7SwizzleILi2ELi4ELi3EEENS4_18smem_ptr_flag_bitsILi8EEENSY_INS5_IJNSA_ILi8EEESE_EEENS5_IJSE_SB_EEEEEEEvNS4_8identityES15_NS16_INS17_ILi3ELi4ELi3EEES1A_NSY_INS5_IJNSA_ILi128EEES1B_EEENS5_IJSB_S1I_EEEEEEEvS1G_EENS_8epilogue10collective18CollectiveEpilogueINS1O_23Sm100TmaWarpSpecializedILi4ELi2ELi32ELb0ELb0EEEJSG_NS5_IJNSY_ISE_SB_EES1T_EEESH_SI_SH_SI_NS1O_6fusion15FusionCallbacksIS1S_NS1V_17LinearCombinationISH_fSH_fLNS_15FloatRoundStyleE2EEESG_S1U_JEEENS4_5SM1004TMEM4LOAD26SM100_TMEM_LOAD_16dp32b32xES15_S1F_NS4_39AutoVectorizingCopyWithAssumedAlignmentILi128EEENS4_14SM90_TMA_STOREES1F_S26_S26_EEEvvEEEEvNT_6ParamsE) ;  /* 0xffffff5c02747950 */ /* 0x000fea0003c3ffff */
        .weak           $__internal_1_$__cuda_sm10x_tcgen05_guardrail_trap_phase_invalid_during_alloc
        .type           $__internal_1_$__cuda_sm10x_tcgen05_guardrail_trap_phase_invalid_during_alloc,@function
        .size           $__internal_1_$__cuda_sm10x_tcgen05_guardrail_trap_phase_invalid_during_alloc,($__internal_2_$__cuda_sm10x_tcgen05_guardrail_trap_unallocated_columns_being_dealloced - $__internal_1_$__cuda_sm10x_tcgen05_guardrail_trap_phase_invalid_during_alloc)
$__internal_1_$__cuda_sm10x_tcgen05_guardrail_trap_phase_invalid_during_alloc:
[----:B------:R-:W-:Y:S05]  /*a230*/  BPT.TRAP 0x1 ;  /* 0x000000040000795c */ /* 0x000fea0000300000 */
[----:B------:R-:W-:-:S04]  /*a240*/  MOV R3, 0x0 ;  /* 0x0000000000037802 */ /* 0x000fc80000000f00 */
[----:B------:R-:W-:Y:S05]  /*a250*/  RET.REL.NODEC R2 `(_ZN7cutlass13device_kernelINS_4gemm6kernel13GemmUniversalIN4cute5tupleIJiiiiEEENS1_10collective13CollectiveMmaINS1_35MainloopSm100TmaUmmaWarpSpecializedILi10ELi2ELi4ENS5_IJNS4_1CILi1EEESB_SB_EEEEENS5_IJNSA_ILi64EEENSA_ILi256EEESE_EEENS_12float_e4m3_tENS5_IJlSB_lEEENS_12float_e5m2_tENS5_IJSB_llEEENS4_8TiledMMAINS4_8MMA_AtomIJNS4_10MMA_TraitsINS4_19SM100_MMA_F8F6F4_SSEJSH_SJ_fSE_SF_NS4_17integral_constantINS4_4UMMA5MajorELSR_0EEENSP_ISR_LSR_1EEENSP_INSQ_7ScaleInELSU_0EEESV_EEEEEENS4_6LayoutISC_NS5_IJNSA_ILi0EEESZ_SZ_EEEEENS5_IJNS4_10UnderscoreES12_S12_EEEEENS4_13SM90_TMA_LOADENS4_14ComposedLayoutINS4_7SwizzleILi2ELi4ELi3EEENS4_18smem_ptr_flag_bitsILi8EEENSY_INS5_IJNSA_ILi8EEESE_EEENS5_IJSE_SB_EEEEEEEvNS4_8identityES15_NS16_INS17_ILi3ELi4ELi3EEES1A_NSY_INS5_IJNSA_ILi128EEES1B_EEENS5_IJSB_S1I_EEEEEEEvS1G_EENS_8epilogue10collective18CollectiveEpilogueINS1O_23Sm100TmaWarpSpecializedILi4ELi2ELi32ELb0ELb0EEEJSG_NS5_IJNSY_ISE_SB_EES1T_EEESH_SI_SH_SI_NS1O_6fusion15FusionCallbacksIS1S_NS1V_17LinearCombinationISH_fSH_fLNS_15FloatRoundStyleE2EEESG_S1U_JEEENS4_5SM1004TMEM4LOAD26SM100_TMEM_LOAD_16dp32b32xES15_S1F_NS4_39AutoVectorizingCopyWithAssumedAlignmentILi128EEENS4_14SM90_TMA_STOREES1F_S26_S26_EEEvvEEEEvNT_6ParamsE) ;  /* 0xffffff5c02687950 */ /* 0x000fea0003c3ffff */
        .weak           $__internal_2_$__cuda_sm10x_tcgen05_guardrail_trap_unallocated_columns_being_dealloced
        .type           $__internal_2_$__cuda_sm10x_tcgen05_guardrail_trap_unallocated_columns_being_dealloced,@function
        .size           $__internal_2_$__cuda_sm10x_tcgen05_guardrail_trap_unallocated_columns_being_dealloced,(.L_x_189 - $__internal_2_$__cuda_sm10x_tcgen05_guardrail_trap_unallocated_columns_being_dealloced)
$__internal_2_$__cuda_sm10x_tcgen05_guardrail_trap_unallocated_columns_being_dealloced:
[----:B------:R-:W-:Y:S05]  /*a260*/  BPT.TRAP 0x1 ;  /* 0x000000040000795c */ /* 0x000fea0000300000 */
[----:B------:R-:W-:-:S04]  /*a270*/  HFMA2 R3, -RZ, RZ, 0, 0 ;  /* 0x00000000ff037431 */ /* 0x000fc800000001ff */
[----:B------:R-:W-:Y:S05]  /*a280*/  RET.REL.NODEC R2 `(_ZN7cutlass13device_kernelINS_4gemm6kernel13GemmUniversalIN4cute5tupleIJiiiiEEENS1_10collective13CollectiveMmaINS1_35MainloopSm100TmaUmmaWarpSpecializedILi10ELi2ELi4ENS5_IJNS4_1CILi1EEESB_SB_EEEEENS5_IJNSA_ILi64EEENSA_ILi256EEESE_EEENS_12float_e4m3_tENS5_IJlSB_lEEENS_12float_e5m2_tENS5_IJSB_llEEENS4_8TiledMMAINS4_8MMA_AtomIJNS4_10MMA_TraitsINS4_19SM100_MMA_F8F6F4_SSEJSH_SJ_fSE_SF_NS4_17integral_constantINS4_4UMMA5MajorELSR_0EEENSP_ISR_LSR_1EEENSP_INSQ_7ScaleInELSU_0EEESV_EEEEEENS4_6LayoutISC_NS5_IJNSA_ILi0EEESZ_SZ_EEEEENS5_IJNS4_10UnderscoreES12_S12_EEEEENS4_13SM90_TMA_LOADENS4_14ComposedLayoutINS4_7SwizzleILi2ELi4ELi3EEENS4_18smem_ptr_flag_bitsILi8EEENSY_INS5_IJNSA_ILi8EEESE_EEENS5_IJSE_SB_EEEEEEEvNS4_8identityES15_NS16_INS17_ILi3ELi4ELi3EEES1A_NSY_INS5_IJNSA_ILi128EEES1B_EEENS5_IJSB_S1I_EEEEEEEvS1G_EENS_8epilogue10collective18CollectiveEpilogueINS1O_23Sm100TmaWarpSpecializedILi4ELi2ELi32ELb0ELb0EEEJSG_NS5_IJNSY_ISE_SB_EES1T_EEESH_SI_SH_SI_NS1O_6fusion15FusionCallbacksIS1S_NS1V_17LinearCombinationISH_fSH_fLNS_15FloatRoundStyleE2EEESG_S1U_JEEENS4_5SM1004TMEM4LOAD26SM100_TMEM_LOAD_16dp32b32xES15_S1F_NS4_39AutoVectorizingCopyWithAssumedAlignmentILi128EEENS4_14SM90_TMA_STOREES1F_S26_S26_EEEvvEEEEvNT_6ParamsE) ;  /* 0xffffff5c025c7950 */ /* 0x000fea0003c3ffff */
.L_x_188:
[----:B------:R-:W-:-:S00]  /*a290*/  BRA `(.L_x_188) ;  /* 0xfffffffc00fc7947 */ /* 0x000fc0000383ffff */
[----:B------:R-:W-:-:S00]  /*a2a0*/  NOP ;  /* 0x0000000000007918 */ /* 0x000fc00000000000 */
        /* <DEDUP_REMOVED lines=13> */
.L_x_189:


//--------------------- .nv.global.init           --------------------------
	.section	.nv.global.init,"aw",@progbits
.nv.global.init:
	.type		$str$27,@object
	.size		$str$27,($str$28 - $str$27)
$str$27:
        /*0000*/ 	.byte	0x28, 0x61, 0x64, 0x64, 0x72, 0x65, 0x73, 0x73, 0x20, 0x26, 0x20, 0x6d, 0x61, 0x73, 0x6b, 0x29
        /*0010*/ 	.byte	0x20, 0x3d, 0x3d, 0x20, 0x30, 0x00
	.type		$str$28,@object
	.size		$str$28,($str$26 - $str$28)
$str$28:
        /*0016*/ 	.byte	0x2f, 0x74, 0x6d, 0x70, 0x2f, 0x63, 0x75, 0x74, 0x6c, 0x61, 0x73, 0x73, 0x5f, 0x73, 0x77, 0x65
        /*0026*/ 	.byte	0x65, 0x70, 0x5f, 0x73, 0x72, 0x63, 0x2f, 0x69, 0x6e, 0x63, 0x6c, 0x75, 0x64, 0x65, 0x2f, 0x63
        /*0036*/ 	.byte	0x75, 0x74, 0x65, 0x2f, 0x70, 0x6f, 0x69, 0x6e, 0x74, 0x65, 0x72, 0x5f, 0x66, 0x6c, 0x61, 0x67
        /*0046*/ 	.byte	0x67, 0x65, 0x64, 0x2e, 0x68, 0x70, 0x70, 0x00
	.type		$str$26,@object
	.size		$str$26,($str$25 - $str$26)
$str$26:
        /*004e*/ 	.byte	0x2f, 0x74, 0x6d, 0x70, 0x2f, 0x63, 0x75, 0x74, 0x6c, 0x61, 0x73, 0x73, 0x5f, 0x73, 0x77, 0x65
        /*005e*/ 	.byte	0x65, 0x70, 0x5f, 0x73, 0x72, 0x63, 0x2f, 0x69, 0x6e, 0x63, 0x6c, 0x75, 0x64, 0x65, 0x2f, 0x63
        /*006e*/ 	.byte	0x75, 0x74, 0x65, 0x2f, 0x61, 0x74, 0x6f, 0x6d, 0x2f, 0x63, 0x6f, 0x70, 0x79, 0x5f, 0x74, 0x72
        /*007e*/ 	.byte	0x61, 0x69, 0x74, 0x73, 0x5f, 0x73, 0x6d, 0x31, 0x30, 0x30, 0x2e, 0x68, 0x70, 0x70, 0x00
	.type		$str$25,@object
	.size		$str$25,(__unnamed_1 - $str$25)
$str$25:
        /*008d*/ 	.byte	0x28, 0x28, 0x75, 0x69, 0x6e, 0x74, 0x33, 0x32, 0x5f, 0x74, 0x28, 0x74, 0x68, 0x72, 0x65, 0x61
        /*009d*/ 	.byte	0x64, 0x49, 0x64, 0x78, 0x2e, 0x78, 0x29, 0x20, 0x2f, 0x20, 0x33, 0x32, 0x29, 0x20, 0x25, 0x20
        /*00ad*/ 	.byte	0x34, 0x29, 0x20, 0x3d, 0x3d, 0x20, 0x28, 0x28, 0x28, 0x74, 0x6d, 0x65, 0x6d, 0x5f, 0x61, 0x64
        /*00bd*/ 	.byte	0x64, 0x72, 0x20, 0x3e, 0x3e, 0x20, 0x31, 0x36, 0x29, 0x20, 0x2f, 0x20, 0x33, 0x32, 0x29, 0x20
        /*00cd*/ 	.byte	0x25, 0x20, 0x34, 0x29, 0x00
	.type		__unnamed_1,@object
	.size		__unnamed_1,(__unnamed_2 - __unnamed_1)
__unnamed_1:
        /*00d2*/ 	.byte	0x61, 0x75, 0x74, 0x6f, 0x20, 0x63, 0x75, 0x74, 0x65, 0x3a, 0x3a, 0x61, 0x73, 0x5f, 0x70, 0x6f
        /* <DEDUP_REMOVED lines=24> */
        /*0262*/ 	.byte	0x3c, 0x34, 0x30, 0x39, 0x36, 0x3e, 0x3e, 0x3e, 0x3e, 0x5d, 0x00
	.type		__unnamed_2,@object
	.size		__unnamed_2,(__unnamed_3 - __unnamed_2)
__unnamed_2:
        /* <DEDUP_REMOVED lines=26> */
	.type		__unnamed_3,@object
	.size		__unnamed_3,(.L_3 - __unnamed_3)
__unnamed_3:
        /* <DEDUP_REMOVED lines=40> */
        /*0688*/ 	.byte	0x74, 0x65, 0x3a, 0x3a, 0x43, 0x3c, 0x30, 0x3e, 0x3e, 0x3e, 0x3e, 0x5d, 0x00
.L_3:


//--------------------- .nv.shared._ZN7cutlass13device_kernelINS_4gemm6kernel13GemmUniversalIN4cute5tupleIJiiiiEEENS1_10collective13CollectiveMmaINS1_35MainloopSm100TmaUmmaWarpSpecializedILi10ELi2ELi4ENS5_IJNS4_1CILi1EEESB_SB_EEEEENS5_IJNSA_ILi64EEENSA_ILi256EEESE_EEENS_12float_e4m3_tENS5_IJlSB_lEEENS_12float_e5m2_tENS5_IJSB_llEEENS4_8TiledMMAINS4_8MMA_AtomIJNS4_10MMA_TraitsINS4_19SM100_MMA_F8F6F4_SSEJSH_SJ_fSE_SF_NS4_17integral_constantINS4_4UMMA5MajorELSR_0EEENSP_ISR_LSR_1EEENSP_INSQ_7ScaleInELSU_0EEESV_EEEEEENS4_6LayoutISC_NS5_IJNSA_ILi0EEESZ_SZ_EEEEENS5_IJNS4_10UnderscoreES12_S12_EEEEENS4_13SM90_TMA_LOADENS4_14ComposedLayoutINS4_7SwizzleILi2ELi4ELi3EEENS4_18smem_ptr_flag_bitsILi8EEENSY_INS5_IJNSA_ILi8EEESE_EEENS5_IJSE_SB_EEEEEEEvNS4_8identityES15_NS16_INS17_ILi3ELi4ELi3EEES1A_NSY_INS5_IJNSA_ILi128EEES1B_EEENS5_IJSB_S1I_EEEEEEEvS1G_EENS_8epilogue10collective18CollectiveEpilogueINS1O_23Sm100TmaWarpSpecializedILi4ELi2ELi32ELb0ELb0EEEJSG_NS5_IJNSY_ISE_SB_EES1T_EEESH_SI_SH_SI_NS1O_6fusion15FusionCallbacksIS1S_NS1V_17LinearCombinationISH_fSH_fLNS_15FloatRoundStyleE2EEESG_S1U_JEEENS4_5SM1004TMEM4LOAD26SM100_TMEM_LOAD_16dp32b32xES15_S1F_NS4_39AutoVectorizingCopyWithAssumedAlignmentILi128EEENS4_14SM90_TMA_STOREES1F_S26_S26_EEEvvEEEEvNT_6ParamsE --------------------------
	.section	.nv.shared._ZN7cutlass13device_kernelINS_4gemm6kernel13GemmUniversalIN4cute5tupleIJiiiiEEENS1_10collective13CollectiveMmaINS1_35MainloopSm100TmaUmmaWarpSpecializedILi10ELi2ELi4ENS5_IJNS4_1CILi1EEESB_SB_EEEEENS5_IJNSA_ILi64EEENSA_ILi256EEESE_EEENS_12float_e4m3_tENS5_IJlSB_lEEENS_12float_e5m2_tENS5_IJSB_llEEENS4_8TiledMMAINS4_8MMA_AtomIJNS4_10MMA_TraitsINS4_19SM100_MMA_F8F6F4_SSEJSH_SJ_fSE_SF_NS4_17integral_constantINS4_4UMMA5MajorELSR_0EEENSP_ISR_LSR_1EEENSP_INSQ_7ScaleInELSU_0EEESV_EEEEEENS4_6LayoutISC_NS5_IJNSA_ILi0EEESZ_SZ_EEEEENS5_IJNS4_10UnderscoreES12_S12_EEEEENS4_13SM90_TMA_LOADENS4_14ComposedLayoutINS4_7SwizzleILi2ELi4ELi3EEENS4_18smem_ptr_flag_bitsILi8EEENSY_INS5_IJNSA_ILi8EEESE_EEENS5_IJSE_SB_EEEEEEEvNS4_8identityES15_NS16_INS17_ILi3ELi4ELi3EEES1A_NSY_INS5_IJNSA_ILi128EEES1B_EEENS5_IJSB_S1I_EEEEEEEvS1G_EENS_8epilogue10collective18CollectiveEpilogueINS1O_23Sm100TmaWarpSpecializedILi4ELi2ELi32ELb0ELb0EEEJSG_NS5_IJNSY_ISE_SB_EES1T_EEESH_SI_SH_SI_NS1O_6fusion15FusionCallbacksIS1S_NS1V_17LinearCombinationISH_fSH_fLNS_15FloatRoundStyleE2EEESG_S1U_JEEENS4_5SM1004TMEM4LOAD26SM100_TMEM_LOAD_16dp32b32xES15_S1F_NS4_39AutoVectorizingCopyWithAssumedAlignmentILi128EEENS4_14SM90_TMA_STOREES1F_S26_S26_EEEvvEEEEvNT_6ParamsE,"aw",@nobits
	.sectionflags	@""
	.align	16
	.zero		1024


//--------------------- .nv.shared.reserved.0     --------------------------
	.section	.nv.shared.reserved.0,"aw",@nobits
	.weak		__nv_reservedSMEM_offset_0_alias
	.size		__nv_reservedSMEM_offset_0_alias, 0, 64
	.other		__nv_reservedSMEM_offset_0_alias,@"STO_CUDA_RESERVED_SHARED STV_DEFAULT"
__nv_reservedSMEM_offset_0_alias:
	.zero		0
.nv.shared.reserved.0:
	.zero		64
	.weak		__nv_reservedSMEM_tcgen05_partition
	.type		__nv_reservedSMEM_tcgen05_partition,@object
	.size		__nv_reservedSMEM_tcgen05_partition,(.L_0 - __nv_reservedSMEM_tcgen05_partition)
__nv_reservedSMEM_tcgen05_partition:
	.zero		32
.L_0:


//--------------------- .nv.global                --------------------------
	.section	.nv.global,"aw",@nobits
.nv.global:
	.type		_ZN40_INTERNAL_23d7e343_4_k_cu_212659ad_362374cute1_E,@object
	.size		_ZN40_INTERNAL_23d7e343_4_k_cu_212659ad_362374cute1_E,(_ZN40_INTERNAL_23d7e343_4_k_cu_212659ad_362374cuda3std3__45__cpo6cbeginE - _ZN40_INTERNAL_23d7e343_4_k_cu_212659ad_362374cute1_E)
_ZN40_INTERNAL_23d7e343_4_k_cu_212659ad_362374cute1_E:
	.zero		1
	.type		_ZN40_INTERNAL_23d7e343_4_k_cu_212659ad_362374cuda3std3__45__cpo6cbeginE,@object
	.size		_ZN40_INTERNAL_23d7e343_4_k_cu_212659ad_362374cuda3std3__45__cpo6cbeginE,(_ZN40_INTERNAL_23d7e343_4_k_cu_212659ad_362374cuda3std3__48in_placeE - _ZN40_INTERNAL_23d7e343_4_k_cu_212659ad_362374cuda3std3__45__cpo6cbeginE)
_ZN40_INTERNAL_23d7e343_4_k_cu_212659ad_362374cuda3std3__45__cpo6cbeginE:
	.zero		1
	.type		_ZN40_INTERNAL_23d7e343_4_k_cu_212659ad_362374cuda3std3__48in_placeE,@object
	.size		_ZN40_INTERNAL_23d7e343_4_k_cu_212659ad_362374cuda3std3__48in_placeE,(_ZN40_INTERNAL_23d7e343_4_k_cu_212659ad_362374cuda3std6ranges3__45__cpo9iter_moveE - _ZN40_INTERNAL_23d7e343_4_k_cu_212659ad_362374cuda3std3__48in_placeE)
_ZN40_INTERNAL_23d7e343_4_k_cu_212659ad_362374cuda3std3__48in_placeE:
	.zero		1
	.type		_ZN40_INTERNAL_23d7e343_4_k_cu_212659ad_362374cuda3std6ranges3__45__cpo9iter_moveE,@object
	.size		_ZN40_INTERNAL_23d7e343_4_k_cu_212659ad_362374cuda3std6ranges3__45__cpo9iter_moveE,(_ZN40_INTERNAL_23d7e343_4_k_cu_212659ad_362374cuda3std3__45__cpo5beginE - _ZN40_INTERNAL_23d7e343_4_k_cu_212659ad_362374cuda3std6ranges3__45__cpo9iter_moveE)
_ZN40_INTERNAL_23d7e343_4_k_cu_212659ad_362374cuda3std6ranges3__45__cpo9iter_moveE:
	.zero		1
	.type		_ZN40_INTERNAL_23d7e343_4_k_cu_212659ad_362374cuda3std3__45__cpo5beginE,@object
	.size		_ZN40_INTERNAL_23d7e343_4_k_cu_212659ad_362374cuda3std3__45__cpo5beginE,(_ZN40_INTERNAL_23d7e343_4_k_cu_212659ad_362374cuda3std3__442_GLOBAL__N__23d7e343_4_k_cu_212659ad_362376ignoreE - _ZN40_INTERNAL_23d7e343_4_k_cu_212659ad_362374cuda3std3__45__cpo5beginE)
_ZN40_INTERNAL_23d7e343_4_k_cu_212659ad_362374cuda3std3__45__cpo5beginE:
	.zero		1
	.type		_ZN40_INTERNAL_23d7e343_4_k_cu_212659ad_362374cuda3std3__442_GLOBAL__N__23d7e343_4_k_cu_212659ad_362376ignoreE,@object
	.size		_ZN40_INTERNAL_23d7e343_4_k_cu_212659ad_362374cuda3std3__442_GLOBAL__N__23d7e343_4_k_cu_212659ad_362376ignoreE,(_ZN40_INTERNAL_23d7e343_4_k_cu_212659ad_362374cute7productE - _ZN40_INTERNAL_23d7e343_4_k_cu_212659ad_362374cuda3std3__442_GLOBAL__N__23d7e343_4_k_cu_212659ad_362376ignoreE)
_ZN40_INTERNAL_23d7e343_4_k_cu_212659ad_362374cuda3std3__442_GLOBAL__N__23d7e343_4_k_cu_212659ad_362376ignoreE:
	.zero		1
	.type		_ZN40_INTERNAL_23d7e343_4_k_cu_212659ad_362374cute7productE,@object
	.size		_ZN40_INTERNAL_23d7e343_4_k_cu_212659ad_362374cute7productE,(_ZN40_INTERNAL_23d7e343_4_k_cu_212659ad_362374cuda3std3__45__cpo3endE - _ZN40_INTERNAL_23d7e343_4_k_cu_212659ad_362374cute7productE)
_ZN40_INTERNAL_23d7e343_4_k_cu_212659ad_362374cute7productE:
	.zero		1
	.type		_ZN40_INTERNAL_23d7e343_4_k_cu_212659ad_362374cuda3std3__45__cpo3endE,@object
	.size		_ZN40_INTERNAL_23d7e343_4_k_cu_212659ad_362374cuda3std3__45__cpo3endE,(_ZN40_INTERNAL_23d7e343_4_k_cu_212659ad_362374cuda3std3__419piecewise_constructE - _ZN40_INTERNAL_23d7e343_4_k_cu_212659ad_362374cuda3std3__45__cpo3endE)
_ZN40_INTERNAL_23d7e343_4_k_cu_212659ad_362374cuda3std3__45__cpo3endE:
	.zero		1
	.type		_ZN40_INTERNAL_23d7e343_4_k_cu_212659ad_362374cuda3std3__419piecewise_constructE,@object
	.size		_ZN40_INTERNAL_23d7e343_4_k_cu_212659ad_362374cuda3std3__419piecewise_constructE,(_ZN40_INTERNAL_23d7e343_4_k_cu_212659ad_362374cuda3std3__45__cpo4cendE - _ZN40_INTERNAL_23d7e343_4_k_cu_212659ad_362374cuda3std3__419piecewise_constructE)
_ZN40_INTERNAL_23d7e343_4_k_cu_212659ad_362374cuda3std3__419piecewise_constructE:
	.zero		1
	.type		_ZN40_INTERNAL_23d7e343_4_k_cu_212659ad_362374cuda3std3__45__cpo4cendE,@object
	.size		_ZN40_INTERNAL_23d7e343_4_k_cu_212659ad_362374cuda3std3__45__cpo4cendE,(_ZN40_INTERNAL_23d7e343_4_k_cu_212659ad_362374cuda3std6ranges3__45__cpo4swapE - _ZN40_INTERNAL_23d7e343_4_k_cu_212659ad_362374cuda3std3__45__cpo4cendE)
_ZN40_INTERNAL_23d7e343_4_k_cu_212659ad_362374cuda3std3__45__cpo4cendE:
	.zero		1
	.type		_ZN40_INTERNAL_23d7e343_4_k_cu_212659ad_362374cuda3std6ranges3__45__cpo4swapE,@object
	.size		_ZN40_INTERNAL_23d7e343_4_k_cu_212659ad_362374cuda3std6ranges3__45__cpo4swapE,(.L_11 - _ZN40_INTERNAL_23d7e343_4_k_cu_212659ad_362374cuda3std6ranges3__45__cpo4swapE)
_ZN40_INTERNAL_23d7e343_4_k_cu_212659ad_362374cuda3std6ranges3__45__cpo4swapE:
	.zero		1
.L_11:


//--------------------- .nv.constant0._ZN7cutlass13device_kernelINS_4gemm6kernel13GemmUniversalIN4cute5tupleIJiiiiEEENS1_10collective13CollectiveMmaINS1_35MainloopSm100TmaUmmaWarpSpecializedILi10ELi2ELi4ENS5_IJNS4_1CILi1EEESB_SB_EEEEENS5_IJNSA_ILi64EEENSA_ILi256EEESE_EEENS_12float_e4m3_tENS5_IJlSB_lEEENS_12float_e5m2_tENS5_IJSB_llEEENS4_8TiledMMAINS4_8MMA_AtomIJNS4_10MMA_TraitsINS4_19SM100_MMA_F8F6F4_SSEJSH_SJ_fSE_SF_NS4_17integral_constantINS4_4UMMA5MajorELSR_0EEENSP_ISR_LSR_1EEENSP_INSQ_7ScaleInELSU_0EEESV_EEEEEENS4_6LayoutISC_NS5_IJNSA_ILi0EEESZ_SZ_EEEEENS5_IJNS4_10UnderscoreES12_S12_EEEEENS4_13SM90_TMA_LOADENS4_14ComposedLayoutINS4_7SwizzleILi2ELi4ELi3EEENS4_18smem_ptr_flag_bitsILi8EEENSY_INS5_IJNSA_ILi8EEESE_EEENS5_IJSE_SB_EEEEEEEvNS4_8identityES15_NS16_INS17_ILi3ELi4ELi3EEES1A_NSY_INS5_IJNSA_ILi128EEES1B_EEENS5_IJSB_S1I_EEEEEEEvS1G_EENS_8epilogue10collective18CollectiveEpilogueINS1O_23Sm100TmaWarpSpecializedILi4ELi2ELi32ELb0ELb0EEEJSG_NS5_IJNSY_ISE_SB_EES1T_EEESH_SI_SH_SI_NS1O_6fusion15FusionCallbacksIS1S_NS1V_17LinearCombinationISH_fSH_fLNS_15FloatRoundStyleE2EEESG_S1U_JEEENS4_5SM1004TMEM4LOAD26SM100_TMEM_LOAD_16dp32b32xES15_S1F_NS4_39AutoVectorizingCopyWithAssumedAlignmentILi128EEENS4_14SM90_TMA_STOREES1F_S26_S26_EEEvvEEEEvNT_6ParamsE --------------------------
	.section	.nv.constant0._ZN7cutlass13device_kernelINS_4gemm6kernel13GemmUniversalIN4cute5tupleIJiiiiEEENS1_10collective13CollectiveMmaINS1_35MainloopSm100TmaUmmaWarpSpecializedILi10ELi2ELi4ENS5_IJNS4_1CILi1EEESB_SB_EEEEENS5_IJNSA_ILi64EEENSA_ILi256EEESE_EEENS_12float_e4m3_tENS5_IJlSB_lEEENS_12float_e5m2_tENS5_IJSB_llEEENS4_8TiledMMAINS4_8MMA_AtomIJNS4_10MMA_TraitsINS4_19SM100_MMA_F8F6F4_SSEJSH_SJ_fSE_SF_NS4_17integral_constantINS4_4UMMA5MajorELSR_0EEENSP_ISR_LSR_1EEENSP_INSQ_7ScaleInELSU_0EEESV_EEEEEENS4_6LayoutISC_NS5_IJNSA_ILi0EEESZ_SZ_EEEEENS5_IJNS4_10UnderscoreES12_S12_EEEEENS4_13SM90_TMA_LOADENS4_14ComposedLayoutINS4_7SwizzleILi2ELi4ELi3EEENS4_18smem_ptr_flag_bitsILi8EEENSY_INS5_IJNSA_ILi8EEESE_EEENS5_IJSE_SB_EEEEEEEvNS4_8identityES15_NS16_INS17_ILi3ELi4ELi3EEES1A_NSY_INS5_IJNSA_ILi128EEES1B_EEENS5_IJSB_S1I_EEEEEEEvS1G_EENS_8epilogue10collective18CollectiveEpilogueINS1O_23Sm100TmaWarpSpecializedILi4ELi2ELi32ELb0ELb0EEEJSG_NS5_IJNSY_ISE_SB_EES1T_EEESH_SI_SH_SI_NS1O_6fusion15FusionCallbacksIS1S_NS1V_17LinearCombinationISH_fSH_fLNS_15FloatRoundStyleE2EEESG_S1U_JEEENS4_5SM1004TMEM4LOAD26SM100_TMEM_LOAD_16dp32b32xES15_S1F_NS4_39AutoVectorizingCopyWithAssumedAlignmentILi128EEENS4_14SM90_TMA_STOREES1F_S26_S26_EEEvvEEEEvNT_6ParamsE,"a",@progbits
	.sectionflags	@""
	.align	4
.nv.constant0._ZN7cutlass13device_kernelINS_4gemm6kernel13GemmUniversalIN4cute5tupleIJiiiiEEENS1_10collective13CollectiveMmaINS1_35MainloopSm100TmaUmmaWarpSpecializedILi10ELi2ELi4ENS5_IJNS4_1CILi1EEESB_SB_EEEEENS5_IJNSA_ILi64EEENSA_ILi256EEESE_EEENS_12float_e4m3_tENS5_IJlSB_lEEENS_12float_e5m2_tENS5_IJSB_llEEENS4_8TiledMMAINS4_8MMA_AtomIJNS4_10MMA_TraitsINS4_19SM100_MMA_F8F6F4_SSEJSH_SJ_fSE_SF_NS4_17integral_constantINS4_4UMMA5MajorELSR_0EEENSP_ISR_LSR_1EEENSP_INSQ_7ScaleInELSU_0EEESV_EEEEEENS4_6LayoutISC_NS5_IJNSA_ILi0EEESZ_SZ_EEEEENS5_IJNS4_10UnderscoreES12_S12_EEEEENS4_13SM90_TMA_LOADENS4_14ComposedLayoutINS4_7SwizzleILi2ELi4ELi3EEENS4_18smem_ptr_flag_bitsILi8EEENSY_INS5_IJNSA_ILi8EEESE_EEENS5_IJSE_SB_EEEEEEEvNS4_8identityES15_NS16_INS17_ILi3ELi4ELi3EEES1A_NSY_INS5_IJNSA_ILi128EEES1B_EEENS5_IJSB_S1I_EEEEEEEvS1G_EENS_8epilogue10collective18CollectiveEpilogueINS1O_23Sm100TmaWarpSpecializedILi4ELi2ELi32ELb0ELb0EEEJSG_NS5_IJNSY_ISE_SB_EES1T_EEESH_SI_SH_SI_NS1O_6fusion15FusionCallbacksIS1S_NS1V_17LinearCombinationISH_fSH_fLNS_15FloatRoundStyleE2EEESG_S1U_JEEENS4_5SM1004TMEM4LOAD26SM100_TMEM_LOAD_16dp32b32xES15_S1F_NS4_39AutoVectorizingCopyWithAssumedAlignmentILi128EEENS4_14SM90_TMA_STOREES1F_S26_S26_EEEvvEEEEvNT_6ParamsE:
	.zero		2944


//--------------------- SYMBOLS --------------------------

	.type		.nv.reservedSmem.offset0,@object
	.size		.nv.reservedSmem.offset0,0x4
	.type		.nv.reservedSmem.cap,@object
	.size		.nv.reservedSmem.cap,0x4
	.type		__assertfail,@function
